//
// Generated by NVIDIA NVVM Compiler
//
// Compiler Build ID: CL-36424714
// Cuda compilation tools, release 13.0, V13.0.88
// Based on NVVM 20.0.0
//

.version 9.0
.target sm_100
.address_size 64

	// .globl	_Z8sumRandCPiS_iiiii

.visible .entry _Z8sumRandCPiS_iiiii(
	.param .u64 .ptr .align 1 _Z8sumRandCPiS_iiiii_param_0,
	.param .u64 .ptr .align 1 _Z8sumRandCPiS_iiiii_param_1,
	.param .u32 _Z8sumRandCPiS_iiiii_param_2,
	.param .u32 _Z8sumRandCPiS_iiiii_param_3,
	.param .u32 _Z8sumRandCPiS_iiiii_param_4,
	.param .u32 _Z8sumRandCPiS_iiiii_param_5,
	.param .u32 _Z8sumRandCPiS_iiiii_param_6
)
{
	.reg .pred 	%p<17>;
	.reg .b32 	%r<133>;
	.reg .b64 	%rd<61>;

	ld.param.u64 	%rd9, [_Z8sumRandCPiS_iiiii_param_0];
	ld.param.u64 	%rd10, [_Z8sumRandCPiS_iiiii_param_1];
	ld.param.u32 	%r28, [_Z8sumRandCPiS_iiiii_param_2];
	ld.param.u32 	%r29, [_Z8sumRandCPiS_iiiii_param_3];
	ld.param.u32 	%r30, [_Z8sumRandCPiS_iiiii_param_4];
	ld.param.u32 	%r31, [_Z8sumRandCPiS_iiiii_param_5];
	ld.param.u32 	%r32, [_Z8sumRandCPiS_iiiii_param_6];
	cvta.to.global.u64 	%rd1, %rd10;
	cvta.to.global.u64 	%rd2, %rd9;
	mov.u32 	%r33, %ctaid.x;
	mov.u32 	%r34, %ntid.x;
	mul.lo.s32 	%r1, %r33, %r34;
	mov.u32 	%r2, %tid.x;
	add.s32 	%r3, %r1, %r2;
	mul.lo.s32 	%r4, %r29, %r28;
	div.s32 	%r5, %r4, %r32;
	setp.ge.s32 	%p1, %r3, %r5;
	setp.lt.s32 	%p2, %r32, 1;
	or.pred  	%p3, %p1, %p2;
	@%p3 bra 	$L__BB0_22;
	add.s32 	%r6, %r4, %r28;
	mul.lo.s32 	%r36, %r31, %r30;
	mul.wide.s32 	%rd11, %r36, 4;
	add.s64 	%rd3, %rd1, %rd11;
	and.b32  	%r7, %r32, 3;
	setp.lt.u32 	%p4, %r32, 4;
	mov.b32 	%r132, 0;
	@%p4 bra 	$L__BB0_12;
	and.b32  	%r132, %r32, 2147483644;
	neg.s32 	%r130, %r132;
	add.s32 	%r37, %r2, %r5;
	add.s32 	%r129, %r37, %r1;
	shl.b32 	%r11, %r5, 2;
	shl.b32 	%r38, %r5, 1;
	add.s32 	%r128, %r3, %r38;
	mad.lo.s32 	%r127, %r5, 3, %r3;
	mul.wide.s32 	%rd5, %r5, 4;
	mov.u32 	%r126, %r3;
$L__BB0_3:
	.pragma "nounroll";
	mul.wide.s32 	%rd12, %r126, 4;
	add.s64 	%rd4, %rd2, %rd12;
	ld.global.u32 	%r39, [%rd4];
	div.s32 	%r40, %r126, %r29;
	add.s32 	%r41, %r126, %r40;
	mul.wide.s32 	%rd13, %r41, 4;
	add.s64 	%rd14, %rd1, %rd13;
	st.global.u32 	[%rd14], %r39;
	mul.lo.s32 	%r42, %r40, %r29;
	add.s32 	%r43, %r42, %r29;
	add.s32 	%r44, %r43, %r40;
	mul.wide.s32 	%rd15, %r44, 4;
	add.s64 	%rd16, %rd1, %rd15;
	atom.global.add.u32 	%r45, [%rd16], %r39;
	sub.s32 	%r46, %r126, %r42;
	add.s32 	%r47, %r6, %r46;
	mul.wide.s32 	%rd17, %r47, 4;
	add.s64 	%rd18, %rd1, %rd17;
	ld.global.u32 	%r48, [%rd4];
	atom.global.add.u32 	%r49, [%rd18], %r48;
	setp.ne.s32 	%p5, %r126, 0;
	@%p5 bra 	$L__BB0_5;
	mov.b32 	%r50, 2147483647;
	st.global.u32 	[%rd3+-4], %r50;
$L__BB0_5:
	add.s64 	%rd6, %rd4, %rd5;
	ld.global.u32 	%r51, [%rd6];
	div.s32 	%r52, %r129, %r29;
	add.s32 	%r53, %r129, %r52;
	mul.wide.s32 	%rd19, %r53, 4;
	add.s64 	%rd20, %rd1, %rd19;
	st.global.u32 	[%rd20], %r51;
	mul.lo.s32 	%r54, %r52, %r29;
	add.s32 	%r55, %r54, %r29;
	add.s32 	%r56, %r55, %r52;
	mul.wide.s32 	%rd21, %r56, 4;
	add.s64 	%rd22, %rd1, %rd21;
	atom.global.add.u32 	%r57, [%rd22], %r51;
	sub.s32 	%r58, %r129, %r54;
	add.s32 	%r59, %r6, %r58;
	mul.wide.s32 	%rd23, %r59, 4;
	add.s64 	%rd24, %rd1, %rd23;
	ld.global.u32 	%r60, [%rd6];
	atom.global.add.u32 	%r61, [%rd24], %r60;
	setp.ne.s32 	%p6, %r129, 0;
	@%p6 bra 	$L__BB0_7;
	mov.b32 	%r62, 2147483647;
	st.global.u32 	[%rd3+-4], %r62;
$L__BB0_7:
	add.s64 	%rd7, %rd6, %rd5;
	ld.global.u32 	%r63, [%rd7];
	div.s32 	%r64, %r128, %r29;
	add.s32 	%r65, %r128, %r64;
	mul.wide.s32 	%rd25, %r65, 4;
	add.s64 	%rd26, %rd1, %rd25;
	st.global.u32 	[%rd26], %r63;
	mul.lo.s32 	%r66, %r64, %r29;
	add.s32 	%r67, %r66, %r29;
	add.s32 	%r68, %r67, %r64;
	mul.wide.s32 	%rd27, %r68, 4;
	add.s64 	%rd28, %rd1, %rd27;
	atom.global.add.u32 	%r69, [%rd28], %r63;
	sub.s32 	%r70, %r128, %r66;
	add.s32 	%r71, %r6, %r70;
	mul.wide.s32 	%rd29, %r71, 4;
	add.s64 	%rd30, %rd1, %rd29;
	ld.global.u32 	%r72, [%rd7];
	atom.global.add.u32 	%r73, [%rd30], %r72;
	setp.ne.s32 	%p7, %r128, 0;
	@%p7 bra 	$L__BB0_9;
	mov.b32 	%r74, 2147483647;
	st.global.u32 	[%rd3+-4], %r74;
$L__BB0_9:
	add.s64 	%rd31, %rd7, %rd5;
	ld.global.u32 	%r75, [%rd31];
	div.s32 	%r76, %r127, %r29;
	add.s32 	%r77, %r127, %r76;
	mul.wide.s32 	%rd32, %r77, 4;
	add.s64 	%rd33, %rd1, %rd32;
	st.global.u32 	[%rd33], %r75;
	mul.lo.s32 	%r78, %r76, %r29;
	add.s32 	%r79, %r78, %r29;
	add.s32 	%r80, %r79, %r76;
	mul.wide.s32 	%rd34, %r80, 4;
	add.s64 	%rd35, %rd1, %rd34;
	atom.global.add.u32 	%r81, [%rd35], %r75;
	sub.s32 	%r82, %r127, %r78;
	add.s32 	%r83, %r6, %r82;
	mul.wide.s32 	%rd36, %r83, 4;
	add.s64 	%rd37, %rd1, %rd36;
	ld.global.u32 	%r84, [%rd31];
	atom.global.add.u32 	%r85, [%rd37], %r84;
	setp.ne.s32 	%p8, %r127, 0;
	@%p8 bra 	$L__BB0_11;
	mov.b32 	%r86, 2147483647;
	st.global.u32 	[%rd3+-4], %r86;
$L__BB0_11:
	add.s32 	%r130, %r130, 4;
	add.s32 	%r129, %r129, %r11;
	add.s32 	%r128, %r128, %r11;
	add.s32 	%r127, %r127, %r11;
	add.s32 	%r126, %r126, %r11;
	setp.ne.s32 	%p9, %r130, 0;
	@%p9 bra 	$L__BB0_3;
$L__BB0_12:
	setp.eq.s32 	%p10, %r7, 0;
	@%p10 bra 	$L__BB0_22;
	setp.eq.s32 	%p11, %r7, 1;
	@%p11 bra 	$L__BB0_19;
	mad.lo.s32 	%r25, %r132, %r5, %r3;
	mul.wide.s32 	%rd38, %r25, 4;
	add.s64 	%rd8, %rd2, %rd38;
	ld.global.u32 	%r87, [%rd8];
	div.s32 	%r88, %r25, %r29;
	add.s32 	%r89, %r88, %r25;
	mul.wide.s32 	%rd39, %r89, 4;
	add.s64 	%rd40, %rd1, %rd39;
	st.global.u32 	[%rd40], %r87;
	mul.lo.s32 	%r90, %r88, %r29;
	add.s32 	%r91, %r90, %r29;
	add.s32 	%r92, %r91, %r88;
	mul.wide.s32 	%rd41, %r92, 4;
	add.s64 	%rd42, %rd1, %rd41;
	atom.global.add.u32 	%r93, [%rd42], %r87;
	sub.s32 	%r94, %r25, %r90;
	add.s32 	%r95, %r6, %r94;
	mul.wide.s32 	%rd43, %r95, 4;
	add.s64 	%rd44, %rd1, %rd43;
	ld.global.u32 	%r96, [%rd8];
	atom.global.add.u32 	%r97, [%rd44], %r96;
	setp.ne.s32 	%p12, %r25, 0;
	@%p12 bra 	$L__BB0_16;
	mov.b32 	%r98, 2147483647;
	st.global.u32 	[%rd3+-4], %r98;
$L__BB0_16:
	add.s32 	%r99, %r25, %r5;
	mul.wide.s32 	%rd45, %r5, 4;
	add.s64 	%rd46, %rd8, %rd45;
	ld.global.u32 	%r100, [%rd46];
	div.s32 	%r101, %r99, %r29;
	add.s32 	%r102, %r101, %r99;
	mul.wide.s32 	%rd47, %r102, 4;
	add.s64 	%rd48, %rd1, %rd47;
	st.global.u32 	[%rd48], %r100;
	mul.lo.s32 	%r103, %r101, %r29;
	add.s32 	%r104, %r103, %r29;
	add.s32 	%r105, %r104, %r101;
	mul.wide.s32 	%rd49, %r105, 4;
	add.s64 	%rd50, %rd1, %rd49;
	atom.global.add.u32 	%r106, [%rd50], %r100;
	sub.s32 	%r107, %r99, %r103;
	add.s32 	%r108, %r6, %r107;
	mul.wide.s32 	%rd51, %r108, 4;
	add.s64 	%rd52, %rd1, %rd51;
	ld.global.u32 	%r109, [%rd46];
	atom.global.add.u32 	%r110, [%rd52], %r109;
	setp.ne.s32 	%p13, %r99, 0;
	@%p13 bra 	$L__BB0_18;
	mov.b32 	%r111, 2147483647;
	st.global.u32 	[%rd3+-4], %r111;
$L__BB0_18:
	add.s32 	%r132, %r132, 2;
$L__BB0_19:
	and.b32  	%r112, %r32, 1;
	setp.eq.b32 	%p14, %r112, 1;
	not.pred 	%p15, %p14;
	@%p15 bra 	$L__BB0_22;
	mad.lo.s32 	%r113, %r132, %r5, %r3;
	mul.wide.s32 	%rd53, %r113, 4;
	add.s64 	%rd54, %rd2, %rd53;
	ld.global.u32 	%r114, [%rd54];
	div.s32 	%r115, %r113, %r29;
	add.s32 	%r116, %r115, %r113;
	mul.wide.s32 	%rd55, %r116, 4;
	add.s64 	%rd56, %rd1, %rd55;
	st.global.u32 	[%rd56], %r114;
	mul.lo.s32 	%r117, %r115, %r29;
	add.s32 	%r118, %r117, %r29;
	add.s32 	%r119, %r118, %r115;
	mul.wide.s32 	%rd57, %r119, 4;
	add.s64 	%rd58, %rd1, %rd57;
	atom.global.add.u32 	%r120, [%rd58], %r114;
	sub.s32 	%r121, %r113, %r117;
	add.s32 	%r122, %r6, %r121;
	mul.wide.s32 	%rd59, %r122, 4;
	add.s64 	%rd60, %rd1, %rd59;
	ld.global.u32 	%r123, [%rd54];
	atom.global.add.u32 	%r124, [%rd60], %r123;
	setp.ne.s32 	%p16, %r113, 0;
	@%p16 bra 	$L__BB0_22;
	mov.b32 	%r125, 2147483647;
	st.global.u32 	[%rd3+-4], %r125;
$L__BB0_22:
	ret;

}
	// .globl	_Z7findMInPiS_iiiii
.visible .entry _Z7findMInPiS_iiiii(
	.param .u64 .ptr .align 1 _Z7findMInPiS_iiiii_param_0,
	.param .u64 .ptr .align 1 _Z7findMInPiS_iiiii_param_1,
	.param .u32 _Z7findMInPiS_iiiii_param_2,
	.param .u32 _Z7findMInPiS_iiiii_param_3,
	.param .u32 _Z7findMInPiS_iiiii_param_4,
	.param .u32 _Z7findMInPiS_iiiii_param_5,
	.param .u32 _Z7findMInPiS_iiiii_param_6
)
{
	.reg .pred 	%p<12>;
	.reg .b32 	%r<200>;
	.reg .b64 	%rd<65>;

	ld.param.u64 	%rd3, [_Z7findMInPiS_iiiii_param_1];
	ld.param.u32 	%r18, [_Z7findMInPiS_iiiii_param_2];
	ld.param.u32 	%r19, [_Z7findMInPiS_iiiii_param_3];
	ld.param.u32 	%r20, [_Z7findMInPiS_iiiii_param_4];
	ld.param.u32 	%r21, [_Z7findMInPiS_iiiii_param_5];
	ld.param.u32 	%r22, [_Z7findMInPiS_iiiii_param_6];
	cvta.to.global.u64 	%rd1, %rd3;
	mov.u32 	%r23, %ctaid.x;
	mov.u32 	%r24, %ntid.x;
	mov.u32 	%r25, %tid.x;
	mad.lo.s32 	%r1, %r23, %r24, %r25;
	mul.lo.s32 	%r2, %r19, %r18;
	div.s32 	%r3, %r2, %r22;
	setp.ge.s32 	%p1, %r1, %r3;
	setp.lt.s32 	%p2, %r22, 1;
	or.pred  	%p3, %p1, %p2;
	@%p3 bra 	$L__BB1_12;
	mul.lo.s32 	%r27, %r21, %r20;
	mul.wide.s32 	%rd4, %r27, 4;
	add.s64 	%rd2, %rd1, %rd4;
	add.s32 	%r4, %r2, %r18;
	setp.lt.u32 	%p4, %r22, 8;
	mov.b32 	%r198, 0;
	@%p4 bra 	$L__BB1_4;
	and.b32  	%r28, %r22, 2147483640;
	neg.s32 	%r196, %r28;
	mov.u32 	%r195, %r1;
$L__BB1_3:
	.pragma "nounroll";
	and.b32  	%r198, %r22, 2147483640;
	div.s32 	%r29, %r195, %r19;
	mul.lo.s32 	%r30, %r29, %r19;
	add.s32 	%r31, %r30, %r19;
	add.s32 	%r32, %r31, %r29;
	mul.wide.s32 	%rd5, %r32, 4;
	add.s64 	%rd6, %rd1, %rd5;
	ld.global.u32 	%r33, [%rd6];
	atom.global.min.s32 	%r34, [%rd2+-4], %r33;
	sub.s32 	%r35, %r195, %r30;
	add.s32 	%r36, %r4, %r35;
	mul.wide.s32 	%rd7, %r36, 4;
	add.s64 	%rd8, %rd1, %rd7;
	ld.global.u32 	%r37, [%rd8];
	atom.global.min.s32 	%r38, [%rd2+-4], %r37;
	add.s32 	%r39, %r3, %r195;
	div.s32 	%r40, %r39, %r19;
	mul.lo.s32 	%r41, %r40, %r19;
	add.s32 	%r42, %r41, %r19;
	add.s32 	%r43, %r42, %r40;
	mul.wide.s32 	%rd9, %r43, 4;
	add.s64 	%rd10, %rd1, %rd9;
	ld.global.u32 	%r44, [%rd10];
	atom.global.min.s32 	%r45, [%rd2+-4], %r44;
	sub.s32 	%r46, %r39, %r41;
	add.s32 	%r47, %r4, %r46;
	mul.wide.s32 	%rd11, %r47, 4;
	add.s64 	%rd12, %rd1, %rd11;
	ld.global.u32 	%r48, [%rd12];
	atom.global.min.s32 	%r49, [%rd2+-4], %r48;
	add.s32 	%r50, %r3, %r39;
	div.s32 	%r51, %r50, %r19;
	mul.lo.s32 	%r52, %r51, %r19;
	add.s32 	%r53, %r52, %r19;
	add.s32 	%r54, %r53, %r51;
	mul.wide.s32 	%rd13, %r54, 4;
	add.s64 	%rd14, %rd1, %rd13;
	ld.global.u32 	%r55, [%rd14];
	atom.global.min.s32 	%r56, [%rd2+-4], %r55;
	sub.s32 	%r57, %r50, %r52;
	add.s32 	%r58, %r4, %r57;
	mul.wide.s32 	%rd15, %r58, 4;
	add.s64 	%rd16, %rd1, %rd15;
	ld.global.u32 	%r59, [%rd16];
	atom.global.min.s32 	%r60, [%rd2+-4], %r59;
	add.s32 	%r61, %r3, %r50;
	div.s32 	%r62, %r61, %r19;
	mul.lo.s32 	%r63, %r62, %r19;
	add.s32 	%r64, %r63, %r19;
	add.s32 	%r65, %r64, %r62;
	mul.wide.s32 	%rd17, %r65, 4;
	add.s64 	%rd18, %rd1, %rd17;
	ld.global.u32 	%r66, [%rd18];
	atom.global.min.s32 	%r67, [%rd2+-4], %r66;
	sub.s32 	%r68, %r61, %r63;
	add.s32 	%r69, %r4, %r68;
	mul.wide.s32 	%rd19, %r69, 4;
	add.s64 	%rd20, %rd1, %rd19;
	ld.global.u32 	%r70, [%rd20];
	atom.global.min.s32 	%r71, [%rd2+-4], %r70;
	add.s32 	%r72, %r3, %r61;
	div.s32 	%r73, %r72, %r19;
	mul.lo.s32 	%r74, %r73, %r19;
	add.s32 	%r75, %r74, %r19;
	add.s32 	%r76, %r75, %r73;
	mul.wide.s32 	%rd21, %r76, 4;
	add.s64 	%rd22, %rd1, %rd21;
	ld.global.u32 	%r77, [%rd22];
	atom.global.min.s32 	%r78, [%rd2+-4], %r77;
	sub.s32 	%r79, %r72, %r74;
	add.s32 	%r80, %r4, %r79;
	mul.wide.s32 	%rd23, %r80, 4;
	add.s64 	%rd24, %rd1, %rd23;
	ld.global.u32 	%r81, [%rd24];
	atom.global.min.s32 	%r82, [%rd2+-4], %r81;
	add.s32 	%r83, %r3, %r72;
	div.s32 	%r84, %r83, %r19;
	mul.lo.s32 	%r85, %r84, %r19;
	add.s32 	%r86, %r85, %r19;
	add.s32 	%r87, %r86, %r84;
	mul.wide.s32 	%rd25, %r87, 4;
	add.s64 	%rd26, %rd1, %rd25;
	ld.global.u32 	%r88, [%rd26];
	atom.global.min.s32 	%r89, [%rd2+-4], %r88;
	sub.s32 	%r90, %r83, %r85;
	add.s32 	%r91, %r4, %r90;
	mul.wide.s32 	%rd27, %r91, 4;
	add.s64 	%rd28, %rd1, %rd27;
	ld.global.u32 	%r92, [%rd28];
	atom.global.min.s32 	%r93, [%rd2+-4], %r92;
	add.s32 	%r94, %r3, %r83;
	div.s32 	%r95, %r94, %r19;
	mul.lo.s32 	%r96, %r95, %r19;
	add.s32 	%r97, %r96, %r19;
	add.s32 	%r98, %r97, %r95;
	mul.wide.s32 	%rd29, %r98, 4;
	add.s64 	%rd30, %rd1, %rd29;
	ld.global.u32 	%r99, [%rd30];
	atom.global.min.s32 	%r100, [%rd2+-4], %r99;
	sub.s32 	%r101, %r94, %r96;
	add.s32 	%r102, %r4, %r101;
	mul.wide.s32 	%rd31, %r102, 4;
	add.s64 	%rd32, %rd1, %rd31;
	ld.global.u32 	%r103, [%rd32];
	atom.global.min.s32 	%r104, [%rd2+-4], %r103;
	add.s32 	%r105, %r3, %r94;
	div.s32 	%r106, %r105, %r19;
	mul.lo.s32 	%r107, %r106, %r19;
	add.s32 	%r108, %r107, %r19;
	add.s32 	%r109, %r108, %r106;
	mul.wide.s32 	%rd33, %r109, 4;
	add.s64 	%rd34, %rd1, %rd33;
	ld.global.u32 	%r110, [%rd34];
	atom.global.min.s32 	%r111, [%rd2+-4], %r110;
	sub.s32 	%r112, %r105, %r107;
	add.s32 	%r113, %r4, %r112;
	mul.wide.s32 	%rd35, %r113, 4;
	add.s64 	%rd36, %rd1, %rd35;
	ld.global.u32 	%r114, [%rd36];
	atom.global.min.s32 	%r115, [%rd2+-4], %r114;
	add.s32 	%r196, %r196, 8;
	shl.b32 	%r116, %r3, 3;
	add.s32 	%r195, %r195, %r116;
	setp.ne.s32 	%p5, %r196, 0;
	@%p5 bra 	$L__BB1_3;
$L__BB1_4:
	and.b32  	%r12, %r22, 7;
	setp.eq.s32 	%p6, %r12, 0;
	@%p6 bra 	$L__BB1_12;
	and.b32  	%r13, %r22, 3;
	setp.lt.u32 	%p7, %r12, 4;
	@%p7 bra 	$L__BB1_7;
	mad.lo.s32 	%r117, %r198, %r3, %r1;
	div.s32 	%r118, %r117, %r19;
	mul.lo.s32 	%r119, %r118, %r19;
	add.s32 	%r120, %r119, %r19;
	add.s32 	%r121, %r120, %r118;
	mul.wide.s32 	%rd37, %r121, 4;
	add.s64 	%rd38, %rd1, %rd37;
	ld.global.u32 	%r122, [%rd38];
	atom.global.min.s32 	%r123, [%rd2+-4], %r122;
	sub.s32 	%r124, %r117, %r119;
	add.s32 	%r125, %r4, %r124;
	mul.wide.s32 	%rd39, %r125, 4;
	add.s64 	%rd40, %rd1, %rd39;
	ld.global.u32 	%r126, [%rd40];
	atom.global.min.s32 	%r127, [%rd2+-4], %r126;
	add.s32 	%r128, %r117, %r3;
	div.s32 	%r129, %r128, %r19;
	mul.lo.s32 	%r130, %r129, %r19;
	add.s32 	%r131, %r130, %r19;
	add.s32 	%r132, %r131, %r129;
	mul.wide.s32 	%rd41, %r132, 4;
	add.s64 	%rd42, %rd1, %rd41;
	ld.global.u32 	%r133, [%rd42];
	atom.global.min.s32 	%r134, [%rd2+-4], %r133;
	sub.s32 	%r135, %r128, %r130;
	add.s32 	%r136, %r4, %r135;
	mul.wide.s32 	%rd43, %r136, 4;
	add.s64 	%rd44, %rd1, %rd43;
	ld.global.u32 	%r137, [%rd44];
	atom.global.min.s32 	%r138, [%rd2+-4], %r137;
	add.s32 	%r139, %r128, %r3;
	div.s32 	%r140, %r139, %r19;
	mul.lo.s32 	%r141, %r140, %r19;
	add.s32 	%r142, %r141, %r19;
	add.s32 	%r143, %r142, %r140;
	mul.wide.s32 	%rd45, %r143, 4;
	add.s64 	%rd46, %rd1, %rd45;
	ld.global.u32 	%r144, [%rd46];
	atom.global.min.s32 	%r145, [%rd2+-4], %r144;
	sub.s32 	%r146, %r139, %r141;
	add.s32 	%r147, %r4, %r146;
	mul.wide.s32 	%rd47, %r147, 4;
	add.s64 	%rd48, %rd1, %rd47;
	ld.global.u32 	%r148, [%rd48];
	atom.global.min.s32 	%r149, [%rd2+-4], %r148;
	add.s32 	%r150, %r139, %r3;
	div.s32 	%r151, %r150, %r19;
	mul.lo.s32 	%r152, %r151, %r19;
	add.s32 	%r153, %r152, %r19;
	add.s32 	%r154, %r153, %r151;
	mul.wide.s32 	%rd49, %r154, 4;
	add.s64 	%rd50, %rd1, %rd49;
	ld.global.u32 	%r155, [%rd50];
	atom.global.min.s32 	%r156, [%rd2+-4], %r155;
	sub.s32 	%r157, %r150, %r152;
	add.s32 	%r158, %r4, %r157;
	mul.wide.s32 	%rd51, %r158, 4;
	add.s64 	%rd52, %rd1, %rd51;
	ld.global.u32 	%r159, [%rd52];
	atom.global.min.s32 	%r160, [%rd2+-4], %r159;
	add.s32 	%r198, %r198, 4;
$L__BB1_7:
	setp.eq.s32 	%p8, %r13, 0;
	@%p8 bra 	$L__BB1_12;
	setp.eq.s32 	%p9, %r13, 1;
	@%p9 bra 	$L__BB1_10;
	mad.lo.s32 	%r161, %r198, %r3, %r1;
	div.s32 	%r162, %r161, %r19;
	mul.lo.s32 	%r163, %r162, %r19;
	add.s32 	%r164, %r163, %r19;
	add.s32 	%r165, %r164, %r162;
	mul.wide.s32 	%rd53, %r165, 4;
	add.s64 	%rd54, %rd1, %rd53;
	ld.global.u32 	%r166, [%rd54];
	atom.global.min.s32 	%r167, [%rd2+-4], %r166;
	sub.s32 	%r168, %r161, %r163;
	add.s32 	%r169, %r4, %r168;
	mul.wide.s32 	%rd55, %r169, 4;
	add.s64 	%rd56, %rd1, %rd55;
	ld.global.u32 	%r170, [%rd56];
	atom.global.min.s32 	%r171, [%rd2+-4], %r170;
	add.s32 	%r172, %r161, %r3;
	div.s32 	%r173, %r172, %r19;
	mul.lo.s32 	%r174, %r173, %r19;
	add.s32 	%r175, %r174, %r19;
	add.s32 	%r176, %r175, %r173;
	mul.wide.s32 	%rd57, %r176, 4;
	add.s64 	%rd58, %rd1, %rd57;
	ld.global.u32 	%r177, [%rd58];
	atom.global.min.s32 	%r178, [%rd2+-4], %r177;
	sub.s32 	%r179, %r172, %r174;
	add.s32 	%r180, %r4, %r179;
	mul.wide.s32 	%rd59, %r180, 4;
	add.s64 	%rd60, %rd1, %rd59;
	ld.global.u32 	%r181, [%rd60];
	atom.global.min.s32 	%r182, [%rd2+-4], %r181;
	add.s32 	%r198, %r198, 2;
$L__BB1_10:
	and.b32  	%r183, %r22, 1;
	setp.eq.b32 	%p10, %r183, 1;
	not.pred 	%p11, %p10;
	@%p11 bra 	$L__BB1_12;
	mad.lo.s32 	%r184, %r198, %r3, %r1;
	div.s32 	%r185, %r184, %r19;
	mul.lo.s32 	%r186, %r185, %r19;
	add.s32 	%r187, %r186, %r19;
	add.s32 	%r188, %r187, %r185;
	mul.wide.s32 	%rd61, %r188, 4;
	add.s64 	%rd62, %rd1, %rd61;
	ld.global.u32 	%r189, [%rd62];
	atom.global.min.s32 	%r190, [%rd2+-4], %r189;
	sub.s32 	%r191, %r184, %r186;
	add.s32 	%r192, %r4, %r191;
	mul.wide.s32 	%rd63, %r192, 4;
	add.s64 	%rd64, %rd1, %rd63;
	ld.global.u32 	%r193, [%rd64];
	atom.global.min.s32 	%r194, [%rd2+-4], %r193;
$L__BB1_12:
	ret;

}
	// .globl	_Z9updateMinPiS_iiiii
.visible .entry _Z9updateMinPiS_iiiii(
	.param .u64 .ptr .align 1 _Z9updateMinPiS_iiiii_param_0,
	.param .u64 .ptr .align 1 _Z9updateMinPiS_iiiii_param_1,
	.param .u32 _Z9updateMinPiS_iiiii_param_2,
	.param .u32 _Z9updateMinPiS_iiiii_param_3,
	.param .u32 _Z9updateMinPiS_iiiii_param_4,
	.param .u32 _Z9updateMinPiS_iiiii_param_5,
	.param .u32 _Z9updateMinPiS_iiiii_param_6
)
{
	.reg .pred 	%p<18>;
	.reg .b32 	%r<79>;
	.reg .b64 	%rd<15>;

	ld.param.u64 	%rd3, [_Z9updateMinPiS_iiiii_param_1];
	ld.param.u32 	%r34, [_Z9updateMinPiS_iiiii_param_2];
	ld.param.u32 	%r35, [_Z9updateMinPiS_iiiii_param_3];
	ld.param.u32 	%r36, [_Z9updateMinPiS_iiiii_param_4];
	ld.param.u32 	%r37, [_Z9updateMinPiS_iiiii_param_5];
	ld.param.u32 	%r38, [_Z9updateMinPiS_iiiii_param_6];
	cvta.to.global.u64 	%rd1, %rd3;
	mov.u32 	%r39, %ctaid.x;
	mov.u32 	%r40, %ntid.x;
	mul.lo.s32 	%r1, %r39, %r40;
	mov.u32 	%r2, %tid.x;
	add.s32 	%r3, %r1, %r2;
	mul.lo.s32 	%r41, %r35, %r34;
	div.s32 	%r4, %r41, %r38;
	setp.ge.s32 	%p1, %r3, %r4;
	setp.lt.s32 	%p2, %r38, 1;
	or.pred  	%p3, %p1, %p2;
	@%p3 bra 	$L__BB2_22;
	mul.lo.s32 	%r43, %r37, %r36;
	mul.wide.s32 	%rd4, %r43, 4;
	add.s64 	%rd2, %rd1, %rd4;
	and.b32  	%r5, %r38, 3;
	setp.lt.u32 	%p4, %r38, 4;
	mov.b32 	%r76, 0;
	@%p4 bra 	$L__BB2_16;
	and.b32  	%r76, %r38, 2147483644;
	neg.s32 	%r75, %r76;
	add.s32 	%r44, %r2, %r4;
	add.s32 	%r74, %r44, %r1;
	shl.b32 	%r9, %r4, 2;
	shl.b32 	%r45, %r4, 1;
	add.s32 	%r73, %r3, %r45;
	mad.lo.s32 	%r72, %r4, 3, %r3;
	mov.u32 	%r71, %r3;
$L__BB2_3:
	div.s32 	%r46, %r71, %r35;
	add.s32 	%r17, %r71, %r46;
	rem.s32 	%r47, %r17, %r37;
	setp.eq.s32 	%p5, %r47, %r35;
	@%p5 bra 	$L__BB2_6;
	div.s32 	%r48, %r17, %r37;
	setp.eq.s32 	%p6, %r48, %r34;
	@%p6 bra 	$L__BB2_6;
	mul.wide.s32 	%rd5, %r17, 4;
	add.s64 	%rd6, %rd1, %rd5;
	ld.global.u32 	%r49, [%rd2+-4];
	atom.global.add.u32 	%r50, [%rd6], %r49;
$L__BB2_6:
	div.s32 	%r51, %r74, %r35;
	add.s32 	%r18, %r74, %r51;
	rem.s32 	%r52, %r18, %r37;
	setp.eq.s32 	%p7, %r52, %r35;
	@%p7 bra 	$L__BB2_9;
	div.s32 	%r53, %r18, %r37;
	setp.eq.s32 	%p8, %r53, %r34;
	@%p8 bra 	$L__BB2_9;
	mul.wide.s32 	%rd7, %r18, 4;
	add.s64 	%rd8, %rd1, %rd7;
	ld.global.u32 	%r54, [%rd2+-4];
	atom.global.add.u32 	%r55, [%rd8], %r54;
$L__BB2_9:
	div.s32 	%r56, %r73, %r35;
	add.s32 	%r19, %r73, %r56;
	rem.s32 	%r57, %r19, %r37;
	setp.eq.s32 	%p9, %r57, %r35;
	@%p9 bra 	$L__BB2_12;
	div.s32 	%r58, %r19, %r37;
	setp.eq.s32 	%p10, %r58, %r34;
	@%p10 bra 	$L__BB2_12;
	mul.wide.s32 	%rd9, %r19, 4;
	add.s64 	%rd10, %rd1, %rd9;
	ld.global.u32 	%r59, [%rd2+-4];
	atom.global.add.u32 	%r60, [%rd10], %r59;
$L__BB2_12:
	div.s32 	%r61, %r72, %r35;
	add.s32 	%r20, %r72, %r61;
	rem.s32 	%r62, %r20, %r37;
	setp.eq.s32 	%p11, %r62, %r35;
	@%p11 bra 	$L__BB2_15;
	div.s32 	%r63, %r20, %r37;
	setp.eq.s32 	%p12, %r63, %r34;
	@%p12 bra 	$L__BB2_15;
	mul.wide.s32 	%rd11, %r20, 4;
	add.s64 	%rd12, %rd1, %rd11;
	ld.global.u32 	%r64, [%rd2+-4];
	atom.global.add.u32 	%r65, [%rd12], %r64;
$L__BB2_15:
	add.s32 	%r75, %r75, 4;
	add.s32 	%r74, %r74, %r9;
	add.s32 	%r73, %r73, %r9;
	add.s32 	%r72, %r72, %r9;
	add.s32 	%r71, %r71, %r9;
	setp.ne.s32 	%p13, %r75, 0;
	@%p13 bra 	$L__BB2_3;
$L__BB2_16:
	setp.eq.s32 	%p14, %r5, 0;
	@%p14 bra 	$L__BB2_22;
	mad.lo.s32 	%r78, %r76, %r4, %r3;
	neg.s32 	%r77, %r5;
$L__BB2_18:
	.pragma "nounroll";
	div.s32 	%r66, %r78, %r35;
	add.s32 	%r31, %r78, %r66;
	rem.s32 	%r67, %r31, %r37;
	setp.eq.s32 	%p15, %r67, %r35;
	@%p15 bra 	$L__BB2_21;
	div.s32 	%r68, %r31, %r37;
	setp.eq.s32 	%p16, %r68, %r34;
	@%p16 bra 	$L__BB2_21;
	mul.wide.s32 	%rd13, %r31, 4;
	add.s64 	%rd14, %rd1, %rd13;
	ld.global.u32 	%r69, [%rd2+-4];
	atom.global.add.u32 	%r70, [%rd14], %r69;
$L__BB2_21:
	add.s32 	%r78, %r78, %r4;
	add.s32 	%r77, %r77, 1;
	setp.ne.s32 	%p17, %r77, 0;
	@%p17 bra 	$L__BB2_18;
$L__BB2_22:
	ret;

}


// ===== COMPILED SASS (sm_100) =====

	.target	sm_100

	.elftype	@"ET_EXEC"


//--------------------- .note.nv.tkinfo           --------------------------
	.section	.note.nv.tkinfo,"",@"SHT_NOTE"
	.sectionflags	@"SHF_NOTE_NV_TKINFO"
	.tkinfo
        /*0018*/ 	.word	0x00000002
        /*0030*/ 	.string	""
        /*0030*/ 	.string	"ptxas"
        /*0030*/ 	.string	"Cuda compilation tools, release 13.0, V13.0.88"
        /*0030*/ 	.string	"Build cuda_13.0.r13.0/compiler.36424714_0"
        /*0030*/ 	.string	"-arch sm_100 -m 64 "



//--------------------- .note.nv.cuinfo           --------------------------
	.section	.note.nv.cuinfo,"",@"SHT_NOTE"
	.sectionflags	@"SHF_NOTE_NV_CUINFO"
        /*0018*/ 	.short	0x0002
        /*001a*/ 	.short	0x0064
        /*001c*/ 	.short	0x0082
	.zero		2


//--------------------- .nv.info                  --------------------------
	.section	.nv.info,"",@"SHT_CUDA_INFO"
	.align	4


	//----- nvinfo : EIATTR_REGCOUNT
	.align		4
        /*0000*/ 	.byte	0x04, 0x2f
        /*0002*/ 	.short	(.L_1 - .L_0)
	.align		4
.L_0:
        /*0004*/ 	.word	index@(_Z8sumRandCPiS_iiiii)
        /*0008*/ 	.word	0x00000020


	//----- nvinfo : EIATTR_FRAME_SIZE
	.align		4
.L_1:
        /*000c*/ 	.byte	0x04, 0x11
        /*000e*/ 	.short	(.L_3 - .L_2)
	.align		4
.L_2:
        /*0010*/ 	.word	index@(_Z8sumRandCPiS_iiiii)
        /*0014*/ 	.word	0x00000000


	//----- nvinfo : EIATTR_REGCOUNT
	.align		4
.L_3:
        /*0018*/ 	.byte	0x04, 0x2f
        /*001a*/ 	.short	(.L_5 - .L_4)
	.align		4
.L_4:
        /*001c*/ 	.word	index@(_Z7findMInPiS_iiiii)
        /*0020*/ 	.word	0x0000001c


	//----- nvinfo : EIATTR_FRAME_SIZE
	.align		4
.L_5:
        /*0024*/ 	.byte	0x04, 0x11
        /*0026*/ 	.short	(.L_7 - .L_6)
	.align		4
.L_6:
        /*0028*/ 	.word	index@(_Z7findMInPiS_iiiii)
        /*002c*/ 	.word	0x00000000


	//----- nvinfo : EIATTR_REGCOUNT
	.align		4
.L_7:
        /*0030*/ 	.byte	0x04, 0x2f
        /*0032*/ 	.short	(.L_9 - .L_8)
	.align		4
.L_8:
        /*0034*/ 	.word	index@(_Z9updateMinPiS_iiiii)
        /*0038*/ 	.word	0x00000020


	//----- nvinfo : EIATTR_FRAME_SIZE
	.align		4
.L_9:
        /*003c*/ 	.byte	0x04, 0x11
        /*003e*/ 	.short	(.L_11 - .L_10)
	.align		4
.L_10:
        /*0040*/ 	.word	index@(_Z9updateMinPiS_iiiii)
        /*0044*/ 	.word	0x00000000


	//----- nvinfo : EIATTR_MIN_STACK_SIZE
	.align		4
.L_11:
        /*0048*/ 	.byte	0x04, 0x12
        /*004a*/ 	.short	(.L_13 - .L_12)
	.align		4
.L_12:
        /*004c*/ 	.word	index@(_Z9updateMinPiS_iiiii)
        /*0050*/ 	.word	0x00000000


	//----- nvinfo : EIATTR_MIN_STACK_SIZE
	.align		4
.L_13:
        /*0054*/ 	.byte	0x04, 0x12
        /*0056*/ 	.short	(.L_15 - .L_14)
	.align		4
.L_14:
        /*0058*/ 	.word	index@(_Z7findMInPiS_iiiii)
        /*005c*/ 	.word	0x00000000


	//----- nvinfo : EIATTR_MIN_STACK_SIZE
	.align		4
.L_15:
        /*0060*/ 	.byte	0x04, 0x12
        /*0062*/ 	.short	(.L_17 - .L_16)
	.align		4
.L_16:
        /*0064*/ 	.word	index@(_Z8sumRandCPiS_iiiii)
        /*0068*/ 	.word	0x00000000
.L_17:


//--------------------- .nv.compat                --------------------------
	.section	.nv.compat,"",@"SHT_CUDA_COMPAT_INFO"
	.align	4
        /*0000*/ 	.byte	0x02, 0x09, 0x00, 0x00, 0x02, 0x02, 0x01, 0x00, 0x02, 0x05, 0x05, 0x00, 0x03, 0x07, 0x01, 0x01
        /*0010*/ 	.byte	0x02, 0x03, 0x00, 0x00, 0x02, 0x06, 0x01, 0x00, 0x04, 0x0b, 0x08, 0x00, 0x09, 0x00, 0x00, 0x00
        /*0020*/ 	.byte	0x00, 0x00, 0x00, 0x00


//--------------------- .nv.info._Z9updateMinPiS_iiiii --------------------------
	.section	.nv.info._Z9updateMinPiS_iiiii,"",@"SHT_CUDA_INFO"
	.sectionflags	@""
	.align	4


	//----- nvinfo : EIATTR_CUDA_API_VERSION
	.align		4
        /*0000*/ 	.byte	0x04, 0x37
        /*0002*/ 	.short	(.L_19 - .L_18)
.L_18:
        /*0004*/ 	.word	0x00000082


	//----- nvinfo : EIATTR_KPARAM_INFO
	.align		4
.L_19:
        /*0008*/ 	.byte	0x04, 0x17
        /*000a*/ 	.short	(.L_21 - .L_20)
.L_20:
        /*000c*/ 	.word	0x00000000
        /*0010*/ 	.short	0x0006
        /*0012*/ 	.short	0x0020
        /*0014*/ 	.byte	0x00, 0xf0, 0x11, 0x00


	//----- nvinfo : EIATTR_KPARAM_INFO
	.align		4
.L_21:
        /*0018*/ 	.byte	0x04, 0x17
        /*001a*/ 	.short	(.L_23 - .L_22)
.L_22:
        /*001c*/ 	.word	0x00000000
        /*0020*/ 	.short	0x0005
        /*0022*/ 	.short	0x001c
        /*0024*/ 	.byte	0x00, 0xf0, 0x11, 0x00


	//----- nvinfo : EIATTR_KPARAM_INFO
	.align		4
.L_23:
        /*0028*/ 	.byte	0x04, 0x17
        /*002a*/ 	.short	(.L_25 - .L_24)
.L_24:
        /*002c*/ 	.word	0x00000000
        /*0030*/ 	.short	0x0004
        /*0032*/ 	.short	0x0018
        /*0034*/ 	.byte	0x00, 0xf0, 0x11, 0x00


	//----- nvinfo : EIATTR_KPARAM_INFO
	.align		4
.L_25:
        /*0038*/ 	.byte	0x04, 0x17
        /*003a*/ 	.short	(.L_27 - .L_26)
.L_26:
        /*003c*/ 	.word	0x00000000
        /*0040*/ 	.short	0x0003
        /*0042*/ 	.short	0x0014
        /*0044*/ 	.byte	0x00, 0xf0, 0x11, 0x00


	//----- nvinfo : EIATTR_KPARAM_INFO
	.align		4
.L_27:
        /*0048*/ 	.byte	0x04, 0x17
        /*004a*/ 	.short	(.L_29 - .L_28)
.L_28:
        /*004c*/ 	.word	0x00000000
        /*0050*/ 	.short	0x0002
        /*0052*/ 	.short	0x0010
        /*0054*/ 	.byte	0x00, 0xf0, 0x11, 0x00


	//----- nvinfo : EIATTR_KPARAM_INFO
	.align		4
.L_29:
        /*0058*/ 	.byte	0x04, 0x17
        /*005a*/ 	.short	(.L_31 - .L_30)
.L_30:
        /*005c*/ 	.word	0x00000000
        /*0060*/ 	.short	0x0001
        /*0062*/ 	.short	0x0008
        /*0064*/ 	.byte	0x00, 0xf5, 0x21, 0x00


	//----- nvinfo : EIATTR_KPARAM_INFO
	.align		4
.L_31:
        /*0068*/ 	.byte	0x04, 0x17
        /*006a*/ 	.short	(.L_33 - .L_32)
.L_32:
        /*006c*/ 	.word	0x00000000
        /*0070*/ 	.short	0x0000
        /*0072*/ 	.short	0x0000
        /*0074*/ 	.byte	0x00, 0xf5, 0x21, 0x00


	//----- nvinfo : EIATTR_SPARSE_MMA_MASK
	.align		4
.L_33:
        /*0078*/ 	.byte	0x03, 0x50
        /*007a*/ 	.short	0x0000


	//----- nvinfo : EIATTR_MAXREG_COUNT
	.align		4
        /*007c*/ 	.byte	0x03, 0x1b
        /*007e*/ 	.short	0x00ff


	//----- nvinfo : EIATTR_MERCURY_ISA_VERSION
	.align		4
        /*0080*/ 	.byte	0x03, 0x5f
        /*0082*/ 	.short	0x0101


	//----- nvinfo : EIATTR_VRC_CTA_INIT_COUNT
	.align		4
        /*0084*/ 	.byte	0x02, 0x4a
	.zero		1
	.zero		1


	//----- nvinfo : EIATTR_EXIT_INSTR_OFFSETS
	.align		4
        /*0088*/ 	.byte	0x04, 0x1c
        /*008a*/ 	.short	(.L_35 - .L_34)


	//   ....[0]....
.L_34:
        /*008c*/ 	.word	0x00000230


	//   ....[1]....
        /*0090*/ 	.word	0x000010c0


	//   ....[2]....
        /*0094*/ 	.word	0x00001580


	//----- nvinfo : EIATTR_CRS_STACK_SIZE
	.align		4
.L_35:
        /*0098*/ 	.byte	0x04, 0x1e
        /*009a*/ 	.short	(.L_37 - .L_36)
.L_36:
        /*009c*/ 	.word	0x00000000


	//----- nvinfo : EIATTR_CBANK_PARAM_SIZE
	.align		4
.L_37:
        /*00a0*/ 	.byte	0x03, 0x19
        /*00a2*/ 	.short	0x0024


	//----- nvinfo : EIATTR_PARAM_CBANK
	.align		4
        /*00a4*/ 	.byte	0x04, 0x0a
        /*00a6*/ 	.short	(.L_39 - .L_38)
	.align		4
.L_38:
        /*00a8*/ 	.word	index@(.nv.constant0._Z9updateMinPiS_iiiii)
        /*00ac*/ 	.short	0x0380
        /*00ae*/ 	.short	0x0024


	//----- nvinfo : EIATTR_SW_WAR
	.align		4
.L_39:
        /*00b0*/ 	.byte	0x04, 0x36
        /*00b2*/ 	.short	(.L_41 - .L_40)
.L_40:
        /*00b4*/ 	.word	0x00000008
.L_41:


//--------------------- .nv.info._Z7findMInPiS_iiiii --------------------------
	.section	.nv.info._Z7findMInPiS_iiiii,"",@"SHT_CUDA_INFO"
	.sectionflags	@""
	.align	4


	//----- nvinfo : EIATTR_CUDA_API_VERSION
	.align		4
        /*0000*/ 	.byte	0x04, 0x37
        /*0002*/ 	.short	(.L_43 - .L_42)
.L_42:
        /*0004*/ 	.word	0x00000082


	//----- nvinfo : EIATTR_KPARAM_INFO
	.align		4
.L_43:
        /*0008*/ 	.byte	0x04, 0x17
        /*000a*/ 	.short	(.L_45 - .L_44)
.L_44:
        /*000c*/ 	.word	0x00000000
        /*0010*/ 	.short	0x0006
        /*0012*/ 	.short	0x0020
        /*0014*/ 	.byte	0x00, 0xf0, 0x11, 0x00


	//----- nvinfo : EIATTR_KPARAM_INFO
	.align		4
.L_45:
        /*0018*/ 	.byte	0x04, 0x17
        /*001a*/ 	.short	(.L_47 - .L_46)
.L_46:
        /*001c*/ 	.word	0x00000000
        /*0020*/ 	.short	0x0005
        /*0022*/ 	.short	0x001c
        /*0024*/ 	.byte	0x00, 0xf0, 0x11, 0x00


	//----- nvinfo : EIATTR_KPARAM_INFO
	.align		4
.L_47:
        /*0028*/ 	.byte	0x04, 0x17
        /*002a*/ 	.short	(.L_49 - .L_48)
.L_48:
        /*002c*/ 	.word	0x00000000
        /*0030*/ 	.short	0x0004
        /*0032*/ 	.short	0x0018
        /*0034*/ 	.byte	0x00, 0xf0, 0x11, 0x00


	//----- nvinfo : EIATTR_KPARAM_INFO
	.align		4
.L_49:
        /*0038*/ 	.byte	0x04, 0x17
        /*003a*/ 	.short	(.L_51 - .L_50)
.L_50:
        /*003c*/ 	.word	0x00000000
        /*0040*/ 	.short	0x0003
        /*0042*/ 	.short	0x0014
        /*0044*/ 	.byte	0x00, 0xf0, 0x11, 0x00


	//----- nvinfo : EIATTR_KPARAM_INFO
	.align		4
.L_51:
        /*0048*/ 	.byte	0x04, 0x17
        /*004a*/ 	.short	(.L_53 - .L_52)
.L_52:
        /*004c*/ 	.word	0x00000000
        /*0050*/ 	.short	0x0002
        /*0052*/ 	.short	0x0010
        /*0054*/ 	.byte	0x00, 0xf0, 0x11, 0x00


	//----- nvinfo : EIATTR_KPARAM_INFO
	.align		4
.L_53:
        /*0058*/ 	.byte	0x04, 0x17
        /*005a*/ 	.short	(.L_55 - .L_54)
.L_54:
        /*005c*/ 	.word	0x00000000
        /*0060*/ 	.short	0x0001
        /*0062*/ 	.short	0x0008
        /*0064*/ 	.byte	0x00, 0xf5, 0x21, 0x00


	//----- nvinfo : EIATTR_KPARAM_INFO
	.align		4
.L_55:
        /*0068*/ 	.byte	0x04, 0x17
        /*006a*/ 	.short	(.L_57 - .L_56)
.L_56:
        /*006c*/ 	.word	0x00000000
        /*0070*/ 	.short	0x0000
        /*0072*/ 	.short	0x0000
        /*0074*/ 	.byte	0x00, 0xf5, 0x21, 0x00


	//----- nvinfo : EIATTR_SPARSE_MMA_MASK
	.align		4
.L_57:
        /*0078*/ 	.byte	0x03, 0x50
        /*007a*/ 	.short	0x0000


	//----- nvinfo : EIATTR_MAXREG_COUNT
	.align		4
        /*007c*/ 	.byte	0x03, 0x1b
        /*007e*/ 	.short	0x00ff


	//----- nvinfo : EIATTR_MERCURY_ISA_VERSION
	.align		4
        /*0080*/ 	.byte	0x03, 0x5f
        /*0082*/ 	.short	0x0101


	//----- nvinfo : EIATTR_INT_WARP_WIDE_INSTR_OFFSETS
	.align		4
        /*0084*/ 	.byte	0x04, 0x31
        /*0086*/ 	.short	(.L_59 - .L_58)


	//   ....[0]....
.L_58:
        /*0088*/ 	.word	0x000004e0


	//   ....[1]....
        /*008c*/ 	.word	0x00000590


	//   ....[2]....
        /*0090*/ 	.word	0x00000730


	//   ....[3]....
        /*0094*/ 	.word	0x00000780


	//   ....[4]....
        /*0098*/ 	.word	0x00000810


	//   ....[5]....
        /*009c*/ 	.word	0x00000910


	//   ....[6]....
        /*00a0*/ 	.word	0x00000980


	//   ....[7]....
        /*00a4*/ 	.word	0x00000a10


	//   ....[8]....
        /*00a8*/ 	.word	0x00000b10


	//   ....[9]....
        /*00ac*/ 	.word	0x00000b80


	//   ....[10]....
        /*00b0*/ 	.word	0x00000c10


	//   ....[11]....
        /*00b4*/ 	.word	0x00000d10


	//   ....[12]....
        /*00b8*/ 	.word	0x00000d80


	//   ....[13]....
        /*00bc*/ 	.word	0x00000e10


	//   ....[14]....
        /*00c0*/ 	.word	0x00000f10


	//   ....[15]....
        /*00c4*/ 	.word	0x00000f80


	//   ....[16]....
        /*00c8*/ 	.word	0x00001010


	//   ....[17]....
        /*00cc*/ 	.word	0x00001140


	//   ....[18]....
        /*00d0*/ 	.word	0x00001180


	//   ....[19]....
        /*00d4*/ 	.word	0x00001210


	//   ....[20]....
        /*00d8*/ 	.word	0x00001340


	//   ....[21]....
        /*00dc*/ 	.word	0x00001380


	//   ....[22]....
        /*00e0*/ 	.word	0x000013f0


	//   ....[23]....
        /*00e4*/ 	.word	0x00001450


	//   ....[24]....
        /*00e8*/ 	.word	0x000016f0


	//   ....[25]....
        /*00ec*/ 	.word	0x00001780


	//   ....[26]....
        /*00f0*/ 	.word	0x00001890


	//   ....[27]....
        /*00f4*/ 	.word	0x00001900


	//   ....[28]....
        /*00f8*/ 	.word	0x00001990


	//   ....[29]....
        /*00fc*/ 	.word	0x00001ac0


	//   ....[30]....
        /*0100*/ 	.word	0x00001b00


	//   ....[31]....
        /*0104*/ 	.word	0x00001b80


	//   ....[32]....
        /*0108*/ 	.word	0x00001cc0


	//   ....[33]....
        /*010c*/ 	.word	0x00001d00


	//   ....[34]....
        /*0110*/ 	.word	0x00001d70


	//   ....[35]....
        /*0114*/ 	.word	0x00001db0


	//   ....[36]....
        /*0118*/ 	.word	0x00002030


	//   ....[37]....
        /*011c*/ 	.word	0x000020c0


	//   ....[38]....
        /*0120*/ 	.word	0x00002200


	//   ....[39]....
        /*0124*/ 	.word	0x00002240


	//   ....[40]....
        /*0128*/ 	.word	0x000022b0


	//   ....[41]....
        /*012c*/ 	.word	0x000022f0


	//   ....[42]....
        /*0130*/ 	.word	0x00002520


	//   ....[43]....
        /*0134*/ 	.word	0x000025a0


	//   ....[44]....
        /*0138*/ 	.word	0x000025e0


	//----- nvinfo : EIATTR_VRC_CTA_INIT_COUNT
	.align		4
.L_59:
        /*013c*/ 	.byte	0x02, 0x4a
	.zero		1
	.zero		1


	//----- nvinfo : EIATTR_EXIT_INSTR_OFFSETS
	.align		4
        /*0140*/ 	.byte	0x04, 0x1c
        /*0142*/ 	.short	(.L_61 - .L_60)


	//   ....[0]....
.L_60:
        /*0144*/ 	.word	0x00000220


	//   ....[1]....
        /*0148*/ 	.word	0x000014d0


	//   ....[2]....
        /*014c*/ 	.word	0x00001df0


	//   ....[3]....
        /*0150*/ 	.word	0x00002330


	//   ....[4]....
        /*0154*/ 	.word	0x00002610


	//----- nvinfo : EIATTR_CBANK_PARAM_SIZE
	.align		4
.L_61:
        /*0158*/ 	.byte	0x03, 0x19
        /*015a*/ 	.short	0x0024


	//----- nvinfo : EIATTR_PARAM_CBANK
	.align		4
        /*015c*/ 	.byte	0x04, 0x0a
        /*015e*/ 	.short	(.L_63 - .L_62)
	.align		4
.L_62:
        /*0160*/ 	.word	index@(.nv.constant0._Z7findMInPiS_iiiii)
        /*0164*/ 	.short	0x0380
        /*0166*/ 	.short	0x0024


	//----- nvinfo : EIATTR_SW_WAR
	.align		4
.L_63:
        /*0168*/ 	.byte	0x04, 0x36
        /*016a*/ 	.short	(.L_65 - .L_64)
.L_64:
        /*016c*/ 	.word	0x00000008
.L_65:


//--------------------- .nv.info._Z8sumRandCPiS_iiiii --------------------------
	.section	.nv.info._Z8sumRandCPiS_iiiii,"",@"SHT_CUDA_INFO"
	.sectionflags	@""
	.align	4


	//----- nvinfo : EIATTR_CUDA_API_VERSION
	.align		4
        /*0000*/ 	.byte	0x04, 0x37
        /*0002*/ 	.short	(.L_67 - .L_66)
.L_66:
        /*0004*/ 	.word	0x00000082


	//----- nvinfo : EIATTR_KPARAM_INFO
	.align		4
.L_67:
        /*0008*/ 	.byte	0x04, 0x17
        /*000a*/ 	.short	(.L_69 - .L_68)
.L_68:
        /*000c*/ 	.word	0x00000000
        /*0010*/ 	.short	0x0006
        /*0012*/ 	.short	0x0020
        /*0014*/ 	.byte	0x00, 0xf0, 0x11, 0x00


	//----- nvinfo : EIATTR_KPARAM_INFO
	.align		4
.L_69:
        /*0018*/ 	.byte	0x04, 0x17
        /*001a*/ 	.short	(.L_71 - .L_70)
.L_70:
        /*001c*/ 	.word	0x00000000
        /*0020*/ 	.short	0x0005
        /*0022*/ 	.short	0x001c
        /*0024*/ 	.byte	0x00, 0xf0, 0x11, 0x00


	//----- nvinfo : EIATTR_KPARAM_INFO
	.align		4
.L_71:
        /*0028*/ 	.byte	0x04, 0x17
        /*002a*/ 	.short	(.L_73 - .L_72)
.L_72:
        /*002c*/ 	.word	0x00000000
        /*0030*/ 	.short	0x0004
        /*0032*/ 	.short	0x0018
        /*0034*/ 	.byte	0x00, 0xf0, 0x11, 0x00


	//----- nvinfo : EIATTR_KPARAM_INFO
	.align		4
.L_73:
        /*0038*/ 	.byte	0x04, 0x17
        /*003a*/ 	.short	(.L_75 - .L_74)
.L_74:
        /*003c*/ 	.word	0x00000000
        /*0040*/ 	.short	0x0003
        /*0042*/ 	.short	0x0014
        /*0044*/ 	.byte	0x00, 0xf0, 0x11, 0x00


	//----- nvinfo : EIATTR_KPARAM_INFO
	.align		4
.L_75:
        /*0048*/ 	.byte	0x04, 0x17
        /*004a*/ 	.short	(.L_77 - .L_76)
.L_76:
        /*004c*/ 	.word	0x00000000
        /*0050*/ 	.short	0x0002
        /*0052*/ 	.short	0x0010
        /*0054*/ 	.byte	0x00, 0xf0, 0x11, 0x00


	//----- nvinfo : EIATTR_KPARAM_INFO
	.align		4
.L_77:
        /*0058*/ 	.byte	0x04, 0x17
        /*005a*/ 	.short	(.L_79 - .L_78)
.L_78:
        /*005c*/ 	.word	0x00000000
        /*0060*/ 	.short	0x0001
        /*0062*/ 	.short	0x0008
        /*0064*/ 	.byte	0x00, 0xf5, 0x21, 0x00


	//----- nvinfo : EIATTR_KPARAM_INFO
	.align		4
.L_79:
        /*0068*/ 	.byte	0x04, 0x17
        /*006a*/ 	.short	(.L_81 - .L_80)
.L_80:
        /*006c*/ 	.word	0x00000000
        /*0070*/ 	.short	0x0000
        /*0072*/ 	.short	0x0000
        /*0074*/ 	.byte	0x00, 0xf5, 0x21, 0x00


	//----- nvinfo : EIATTR_SPARSE_MMA_MASK
	.align		4
.L_81:
        /*0078*/ 	.byte	0x03, 0x50
        /*007a*/ 	.short	0x0000


	//----- nvinfo : EIATTR_MAXREG_COUNT
	.align		4
        /*007c*/ 	.byte	0x03, 0x1b
        /*007e*/ 	.short	0x00ff


	//----- nvinfo : EIATTR_MERCURY_ISA_VERSION
	.align		4
        /*0080*/ 	.byte	0x03, 0x5f
        /*0082*/ 	.short	0x0101


	//----- nvinfo : EIATTR_VRC_CTA_INIT_COUNT
	.align		4
        /*0084*/ 	.byte	0x02, 0x4a
	.zero		1
	.zero		1


	//----- nvinfo : EIATTR_EXIT_INSTR_OFFSETS
	.align		4
        /*0088*/ 	.byte	0x04, 0x1c
        /*008a*/ 	.short	(.L_83 - .L_82)


	//   ....[0]....
.L_82:
        /*008c*/ 	.word	0x00000230


	//   ....[1]....
        /*0090*/ 	.word	0x00000d10


	//   ....[2]....
        /*0094*/ 	.word	0x00001250


	//   ....[3]....
        /*0098*/ 	.word	0x00001500


	//   ....[4]....
        /*009c*/ 	.word	0x00001530


	//----- nvinfo : EIATTR_CBANK_PARAM_SIZE
	.align		4
.L_83:
        /*00a0*/ 	.byte	0x03, 0x19
        /*00a2*/ 	.short	0x0024


	//----- nvinfo : EIATTR_PARAM_CBANK
	.align		4
        /*00a4*/ 	.byte	0x04, 0x0a
        /*00a6*/ 	.short	(.L_85 - .L_84)
	.align		4
.L_84:
        /*00a8*/ 	.word	index@(.nv.constant0._Z8sumRandCPiS_iiiii)
        /*00ac*/ 	.short	0x0380
        /*00ae*/ 	.short	0x0024


	//----- nvinfo : EIATTR_SW_WAR
	.align		4
.L_85:
        /*00b0*/ 	.byte	0x04, 0x36
        /*00b2*/ 	.short	(.L_87 - .L_86)
.L_86:
        /*00b4*/ 	.word	0x00000008
.L_87:


//--------------------- .nv.callgraph             --------------------------
	.section	.nv.callgraph,"",@"SHT_CUDA_CALLGRAPH"
	.align	4
	.sectionentsize	8
	.align		4
        /*0000*/ 	.word	0x00000000
	.align		4
        /*0004*/ 	.word	0xffffffff
	.align		4
        /*0008*/ 	.word	0x00000000
	.align		4
        /*000c*/ 	.word	0xfffffffe
	.align		4
        /*0010*/ 	.word	0x00000000
	.align		4
        /*0014*/ 	.word	0xfffffffd
	.align		4
        /*0018*/ 	.word	0x00000000
	.align		4
        /*001c*/ 	.word	0xfffffffc


//--------------------- .text._Z9updateMinPiS_iiiii --------------------------
	.section	.text._Z9updateMinPiS_iiiii,"ax",@progbits
	.align	128
        .global         _Z9updateMinPiS_iiiii
        .type           _Z9updateMinPiS_iiiii,@function
        .size           _Z9updateMinPiS_iiiii,(.L_x_23 - _Z9updateMinPiS_iiiii)
        .other          _Z9updateMinPiS_iiiii,@"STO_CUDA_ENTRY STV_DEFAULT"
_Z9updateMinPiS_iiiii:
.text._Z9updateMinPiS_iiiii:
[----:B------:R-:W-:Y:S08]  /*0000*/  LDC R1, c[0x0][0x37c] ;  /* 0x0000df00ff017b82 */ /* 0x000ff00000000800 */
[----:B------:R-:W0:Y:S01]  /*0010*/  LDC R4, c[0x0][0x3a0] ;  /* 0x0000e800ff047b82 */ /* 0x000e220000000800 */
[----:B------:R-:W1:Y:S01]  /*0020*/  LDCU.64 UR4, c[0x0][0x390] ;  /* 0x00007200ff0477ac */ /* 0x000e620008000a00 */
[----:B------:R-:W2:Y:S01]  /*0030*/  S2R R11, SR_TID.X ;  /* 0x00000000000b7919 */ /* 0x000ea20000002100 */
[----:B-1----:R-:W-:Y:S01]  /*0040*/  IMAD.U32 R0, RZ, RZ, UR5 ;  /* 0x00000005ff007e24 */ /* 0x002fe2000f8e00ff */
[----:B------:R-:W1:Y:S03]  /*0050*/  LDCU UR5, c[0x0][0x360] ;  /* 0x00006c00ff0577ac */ /* 0x000e660008000800 */
[----:B------:R-:W-:Y:S01]  /*0060*/  IMAD R5, R0, UR4, RZ ;  /* 0x0000000400057c24 */ /* 0x000fe2000f8e02ff */
[----:B0-----:R-:W-:Y:S01]  /*0070*/  IABS R7, R4 ;  /* 0x0000000400077213 */ /* 0x001fe20000000000 */
[----:B------:R-:W1:Y:S03]  /*0080*/  S2UR UR4, SR_CTAID.X ;  /* 0x00000000000479c3 */ /* 0x000e660000002500 */
[----:B------:R-:W0:Y:S08]  /*0090*/  I2F.RP R6, R7 ;  /* 0x0000000700067306 */ /* 0x000e300000209400 */
[----:B0-----:R-:W0:Y:S01]  /*00a0*/  MUFU.RCP R6, R6 ;  /* 0x0000000600067308 */ /* 0x001e220000001000 */
[----:B-1----:R-:W-:Y:S01]  /*00b0*/  UIMAD UR4, UR4, UR5, URZ ;  /* 0x00000005040472a4 */ /* 0x002fe2000f8e02ff */
[----:B0-----:R-:W-:-:S06]  /*00c0*/  VIADD R2, R6, 0xffffffe ;  /* 0x0ffffffe06027836 */ /* 0x001fcc0000000000 */
[----:B------:R0:W1:Y:S02]  /*00d0*/  F2I.FTZ.U32.TRUNC.NTZ R3, R2 ;  /* 0x0000000200037305 */ /* 0x000064000021f000 */
[----:B0-----:R-:W-:Y:S02]  /*00e0*/  IMAD.MOV.U32 R2, RZ, RZ, RZ ;  /* 0x000000ffff027224 */ /* 0x001fe400078e00ff */
[----:B-1----:R-:W-:-:S04]  /*00f0*/  IMAD.MOV R8, RZ, RZ, -R3 ;  /* 0x000000ffff087224 */ /* 0x002fc800078e0a03 */
[----:B------:R-:W-:Y:S01]  /*0100*/  IMAD R9, R8, R7, RZ ;  /* 0x0000000708097224 */ /* 0x000fe200078e02ff */
[----:B------:R-:W-:Y:S02]  /*0110*/  IABS R8, R5 ;  /* 0x0000000500087213 */ /* 0x000fe40000000000 */
[----:B------:R-:W-:Y:S01]  /*0120*/  LOP3.LUT R5, R5, R4, RZ, 0x3c, !PT ;  /* 0x0000000405057212 */ /* 0x000fe200078e3cff */
[----:B------:R-:W-:-:S03]  /*0130*/  IMAD.HI.U32 R3, R3, R9, R2 ;  /* 0x0000000903037227 */ /* 0x000fc600078e0002 */
[----:B------:R-:W-:-:S03]  /*0140*/  ISETP.GE.AND P2, PT, R5, RZ, PT ;  /* 0x000000ff0500720c */ /* 0x000fc60003f46270 */
[----:B------:R-:W-:-:S04]  /*0150*/  IMAD.HI.U32 R6, R3, R8, RZ ;  /* 0x0000000803067227 */ /* 0x000fc800078e00ff */
[----:B------:R-:W-:-:S04]  /*0160*/  IMAD.MOV R2, RZ, RZ, -R6 ;  /* 0x000000ffff027224 */ /* 0x000fc800078e0a06 */
[----:B------:R-:W-:-:S05]  /*0170*/  IMAD R2, R7, R2, R8 ;  /* 0x0000000207027224 */ /* 0x000fca00078e0208 */
[----:B------:R-:W-:-:S13]  /*0180*/  ISETP.GT.U32.AND P1, PT, R7, R2, PT ;  /* 0x000000020700720c */ /* 0x000fda0003f24070 */
[----:B------:R-:W-:Y:S02]  /*0190*/  @!P1 IMAD.IADD R2, R2, 0x1, -R7 ;  /* 0x0000000102029824 */ /* 0x000fe400078e0a07 */
[----:B------:R-:W-:Y:S01]  /*01a0*/  @!P1 VIADD R6, R6, 0x1 ;  /* 0x0000000106069836 */ /* 0x000fe20000000000 */
[----:B------:R-:W-:Y:S02]  /*01b0*/  ISETP.NE.AND P1, PT, R4, RZ, PT ;  /* 0x000000ff0400720c */ /* 0x000fe40003f25270 */
[----:B------:R-:W-:Y:S01]  /*01c0*/  ISETP.GE.U32.AND P0, PT, R2, R7, PT ;  /* 0x000000070200720c */ /* 0x000fe20003f06070 */
[----:B--2---:R-:W-:-:S12]  /*01d0*/  VIADD R7, R11, UR4 ;  /* 0x000000040b077c36 */ /* 0x004fd80008000000 */
[----:B------:R-:W-:Y:S02]  /*01e0*/  @P0 IADD3 R6, PT, PT, R6, 0x1, RZ ;  /* 0x0000000106060810 */ /* 0x000fe40007ffe0ff */
[----:B------:R-:W-:-:S03]  /*01f0*/  ISETP.GE.AND P0, PT, R4, 0x1, PT ;  /* 0x000000010400780c */ /* 0x000fc60003f06270 */
[----:B------:R-:W-:Y:S01]  /*0200*/  @!P2 IMAD.MOV R6, RZ, RZ, -R6 ;  /* 0x000000ffff06a224 */ /* 0x000fe200078e0a06 */
[----:B------:R-:W-:-:S04]  /*0210*/  @!P1 LOP3.LUT R6, RZ, R4, RZ, 0x33, !PT ;  /* 0x00000004ff069212 */ /* 0x000fc800078e33ff */
[----:B------:R-:W-:-:S13]  /*0220*/  ISETP.GE.OR P0, PT, R7, R6, !P0 ;  /* 0x000000060700720c */ /* 0x000fda0004706670 */
[----:B------:R-:W-:Y:S05]  /*0230*/  @P0 EXIT ;  /* 0x000000000000094d */ /* 0x000fea0003800000 */
[----:B------:R-:W0:Y:S01]  /*0240*/  LDC.64 R8, c[0x0][0x398] ;  /* 0x0000e600ff087b82 */ /* 0x000e220000000a00 */
[C---:B------:R-:W-:Y:S01]  /*0250*/  ISETP.GE.U32.AND P0, PT, R4.reuse, 0x4, PT ;  /* 0x000000040400780c */ /* 0x040fe20003f06070 */
[----:B------:R-:W1:Y:S06]  /*0260*/  LDCU.64 UR6, c[0x0][0x358] ;  /* 0x00006b00ff0677ac */ /* 0x000e6c0008000a00 */
[----:B------:R-:W2:Y:S01]  /*0270*/  LDC.64 R2, c[0x0][0x388] ;  /* 0x0000e200ff027b82 */ /* 0x000ea20000000a00 */
[----:B0-----:R-:W-:Y:S01]  /*0280*/  IMAD R5, R9, R8, RZ ;  /* 0x0000000809057224 */ /* 0x001fe200078e02ff */
[----:B------:R-:W-:Y:S01]  /*0290*/  LOP3.LUT R8, R4, 0x3, RZ, 0xc0, !PT ;  /* 0x0000000304087812 */ /* 0x000fe200078ec0ff */
[----:B------:R-:W-:-:S02]  /*02a0*/  IMAD.MOV.U32 R9, RZ, RZ, RZ ;  /* 0x000000ffff097224 */ /* 0x000fc400078e00ff */
[----:B--2---:R-:W-:Y:S01]  /*02b0*/  IMAD.WIDE R2, R5, 0x4, R2 ;  /* 0x0000000405027825 */ /* 0x004fe200078e0202 */
[----:B-1----:R-:W-:Y:S06]  /*02c0*/  @!P0 BRA `(.L_x_0) ;  /* 0x0000000c00788947 */ /* 0x002fec0003800000 */
[----:B------:R-:W-:Y:S01]  /*02d0*/  IABS R18, R0 ;  /* 0x0000000000127213 */ /* 0x000fe20000000000 */
[--C-:B------:R-:W-:Y:S01]  /*02e0*/  IMAD R15, R6, 0x3, R7.reuse ;  /* 0x00000003060f7824 */ /* 0x100fe200078e0207 */
[----:B------:R-:W-:Y:S01]  /*02f0*/  LOP3.LUT R9, R4, 0x7ffffffc, RZ, 0xc0, !PT ;  /* 0x7ffffffc04097812 */ /* 0x000fe200078ec0ff */
[----:B------:R-:W-:Y:S01]  /*0300*/  IMAD.MOV.U32 R4, RZ, RZ, RZ ;  /* 0x000000ffff047224 */ /* 0x000fe200078e00ff */
[----:B------:R-:W0:Y:S01]  /*0310*/  I2F.RP R0, R18 ;  /* 0x0000001200007306 */ /* 0x000e220000209400 */
[----:B------:R-:W-:Y:S01]  /*0320*/  IADD3 R11, PT, PT, R11, UR4, R6 ;  /* 0x000000040b0b7c10 */ /* 0x000fe2000fffe006 */
[----:B------:R-:W-:Y:S01]  /*0330*/  IMAD.MOV.U32 R17, RZ, RZ, R7 ;  /* 0x000000ffff117224 */ /* 0x000fe200078e0007 */
[----:B------:R-:W1:Y:S01]  /*0340*/  LDCU UR5, c[0x0][0x390] ;  /* 0x00007200ff0577ac */ /* 0x000e620008000800 */
[----:B------:R-:W-:-:S04]  /*0350*/  IMAD.MOV R16, RZ, RZ, -R9 ;  /* 0x000000ffff107224 */ /* 0x000fc800078e0a09 */
[----:B0-----:R-:W0:Y:S02]  /*0360*/  MUFU.RCP R0, R0 ;  /* 0x0000000000007308 */ /* 0x001e240000001000 */
[----:B0-----:R-:W-:-:S06]  /*0370*/  VIADD R5, R0, 0xffffffe ;  /* 0x0ffffffe00057836 */ /* 0x001fcc0000000000 */
[----:B------:R-:W0:Y:S02]  /*0380*/  F2I.FTZ.U32.TRUNC.NTZ R5, R5 ;  /* 0x0000000500057305 */ /* 0x000e24000021f000 */
[----:B0-----:R-:W-:-:S04]  /*0390*/  IMAD.MOV R13, RZ, RZ, -R5 ;  /* 0x000000ffff0d7224 */ /* 0x001fc800078e0a05 */
[----:B------:R-:W-:-:S04]  /*03a0*/  IMAD R13, R13, R18, RZ ;  /* 0x000000120d0d7224 */ /* 0x000fc800078e02ff */
[----:B------:R-:W-:Y:S01]  /*03b0*/  IMAD.HI.U32 R10, R5, R13, R4 ;  /* 0x0000000d050a7227 */ /* 0x000fe200078e0004 */
[----:B-1----:R-:W-:-:S07]  /*03c0*/  LEA R13, R6, R7, 0x1 ;  /* 0x00000007060d7211 */ /* 0x002fce00078e08ff */
.L_x_9:
[----:B0-----:R-:W0:Y:S01]  /*03d0*/  LDC R12, c[0x0][0x39c] ;  /* 0x0000e700ff0c7b82 */ /* 0x001e220000000800 */
[----:B-1----:R-:W-:Y:S01]  /*03e0*/  IABS R5, R17 ;  /* 0x0000001100057213 */ /* 0x002fe20000000000 */
[----:B------:R-:W-:Y:S04]  /*03f0*/  BSSY.RECONVERGENT B0, `(.L_x_1) ;  /* 0x0000044000007945 */ /* 0x000fe80003800200 */
[----:B------:R-:W-:Y:S02]  /*0400*/  IMAD.HI.U32 R10, R10, R5, RZ ;  /* 0x000000050a0a7227 */ /* 0x000fe400078e00ff */
[----:B------:R-:W1:Y:S02]  /*0410*/  LDC R0, c[0x0][0x394] ;  /* 0x0000e500ff007b82 */ /* 0x000e640000000800 */
[----:B------:R-:W-:Y:S01]  /*0420*/  IMAD.MOV R4, RZ, RZ, -R10 ;  /* 0x000000ffff047224 */ /* 0x000fe200078e0a0a */
[----:B0-----:R-:W-:-:S04]  /*0430*/  IABS R22, R12 ;  /* 0x0000000c00167213 */ /* 0x001fc80000000000 */
[----:B------:R-:W0:Y:S01]  /*0440*/  I2F.RP R14, R22 ;  /* 0x00000016000e7306 */ /* 0x000e220000209400 */
[-C--:B-1----:R-:W-:Y:S02]  /*0450*/  IABS R21, R0.reuse ;  /* 0x0000000000157213 */ /* 0x082fe40000000000 */
[----:B------:R-:W-:-:S05]  /*0460*/  LOP3.LUT R20, RZ, R0, RZ, 0x33, !PT ;  /* 0x00000000ff147212 */ /* 0x000fca00078e33ff */
[----:B------:R-:W1:Y:S01]  /*0470*/  I2F.RP R24, R21 ;  /* 0x0000001500187306 */ /* 0x000e620000209400 */
[----:B------:R-:W-:Y:S01]  /*0480*/  IMAD R5, R21, R4, R5 ;  /* 0x0000000415057224 */ /* 0x000fe200078e0205 */
[----:B------:R-:W-:-:S04]  /*0490*/  LOP3.LUT R4, R17, R0, RZ, 0x3c, !PT ;  /* 0x0000000011047212 */ /* 0x000fc800078e3cff */
[----:B------:R-:W-:Y:S02]  /*04a0*/  ISETP.GT.U32.AND P1, PT, R18, R5, PT ;  /* 0x000000051200720c */ /* 0x000fe40003f24070 */
[----:B0-----:R-:W0:Y:S01]  /*04b0*/  MUFU.RCP R14, R14 ;  /* 0x0000000e000e7308 */ /* 0x001e220000001000 */
[----:B------:R-:W-:Y:S01]  /*04c0*/  ISETP.GE.AND P2, PT, R4, RZ, PT ;  /* 0x000000ff0400720c */ /* 0x000fe20003f46270 */
[----:B------:R-:W-:-:S06]  /*04d0*/  IMAD.MOV.U32 R4, RZ, RZ, RZ ;  /* 0x000000ffff047224 */ /* 0x000fcc00078e00ff */
[----:B-1----:R-:W-:Y:S03]  /*04e0*/  MUFU.RCP R24, R24 ;  /* 0x0000001800187308 */ /* 0x002fe60000001000 */
[----:B------:R-:W-:Y:S02]  /*04f0*/  @!P1 IMAD.IADD R5, R5, 0x1, -R21 ;  /* 0x0000000105059824 */ /* 0x000fe400078e0a15 */
[----:B------:R-:W-:Y:S01]  /*0500*/  @!P1 VIADD R10, R10, 0x1 ;  /* 0x000000010a0a9836 */ /* 0x000fe20000000000 */
[----:B------:R-:W-:Y:S02]  /*0510*/  ISETP.NE.AND P1, PT, R0, RZ, PT ;  /* 0x000000ff0000720c */ /* 0x000fe40003f25270 */
[----:B------:R-:W-:Y:S01]  /*0520*/  ISETP.GE.U32.AND P0, PT, R5, R18, PT ;  /* 0x000000120500720c */ /* 0x000fe20003f06070 */
[----:B0-----:R-:W-:Y:S01]  /*0530*/  VIADD R5, R14, 0xffffffe ;  /* 0x0ffffffe0e057836 */ /* 0x001fe20000000000 */
[----:B------:R-:W-:-:S05]  /*0540*/  LOP3.LUT R14, RZ, R12, RZ, 0x33, !PT ;  /* 0x0000000cff0e7212 */ /* 0x000fca00078e33ff */
[----:B------:R-:W0:Y:S06]  /*0550*/  F2I.FTZ.U32.TRUNC.NTZ R5, R5 ;  /* 0x0000000500057305 */ /* 0x000e2c000021f000 */
[----:B------:R-:W-:-:S05]  /*0560*/  @P0 IADD3 R10, PT, PT, R10, 0x1, RZ ;  /* 0x000000010a0a0810 */ /* 0x000fca0007ffe0ff */
[----:B------:R-:W-:Y:S02]  /*0570*/  @!P2 IMAD.MOV R10, RZ, RZ, -R10 ;  /* 0x000000ffff0aa224 */ /* 0x000fe400078e0a0a */
[----:B0-----:R-:W-:-:S03]  /*0580*/  IMAD.MOV R19, RZ, RZ, -R5 ;  /* 0x000000ffff137224 */ /* 0x001fc600078e0a05 */
[----:B------:R-:W-:Y:S01]  /*0590*/  SEL R10, R20, R10, !P1 ;  /* 0x0000000a140a7207 */ /* 0x000fe20004800000 */
[----:B------:R-:W-:-:S04]  /*05a0*/  IMAD R19, R19, R22, RZ ;  /* 0x0000001613137224 */ /* 0x000fc800078e02ff */
[----:B------:R-:W-:Y:S02]  /*05b0*/  IMAD.IADD R23, R10, 0x1, R17 ;  /* 0x000000010a177824 */ /* 0x000fe400078e0211 */
[----:B------:R-:W-:-:S03]  /*05c0*/  IMAD.HI.U32 R19, R5, R19, R4 ;  /* 0x0000001305137227 */ /* 0x000fc600078e0004 */
[----:B------:R-:W-:Y:S01]  /*05d0*/  IABS R27, R23 ;  /* 0x00000017001b7213 */ /* 0x000fe20000000000 */
[----:B------:R-:W-:Y:S01]  /*05e0*/  VIADD R5, R24, 0xffffffe ;  /* 0x0ffffffe18057836 */ /* 0x000fe20000000000 */
[----:B------:R-:W-:-:S03]  /*05f0*/  ISETP.GE.AND P3, PT, R23, RZ, PT ;  /* 0x000000ff1700720c */ /* 0x000fc60003f66270 */
[----:B------:R-:W-:Y:S02]  /*0600*/  IMAD.HI.U32 R18, R19, R27, RZ ;  /* 0x0000001b13127227 */ /* 0x000fe400078e00ff */
[----:B------:R-:W0:Y:S02]  /*0610*/  F2I.FTZ.U32.TRUNC.NTZ R5, R5 ;  /* 0x0000000500057305 */ /* 0x000e24000021f000 */
[----:B------:R-:W-:-:S04]  /*0620*/  IMAD.MOV R4, RZ, RZ, -R18 ;  /* 0x000000ffff047224 */ /* 0x000fc800078e0a12 */
[----:B------:R-:W-:-:S05]  /*0630*/  IMAD R27, R22, R4, R27 ;  /* 0x00000004161b7224 */ /* 0x000fca00078e021b */
[----:B------:R-:W-:Y:S02]  /*0640*/  ISETP.GT.U32.AND P2, PT, R22, R27, PT ;  /* 0x0000001b1600720c */ /* 0x000fe40003f44070 */
[----:B0-----:R-:W-:-:S05]  /*0650*/  IADD3 R4, PT, PT, RZ, -R5, RZ ;  /* 0x80000005ff047210 */ /* 0x001fca0007ffe0ff */
[----:B------:R-:W-:Y:S02]  /*0660*/  IMAD R25, R4, R21, RZ ;  /* 0x0000001504197224 */ /* 0x000fe400078e02ff */
[----:B------:R-:W-:-:S04]  /*0670*/  IMAD.MOV.U32 R4, RZ, RZ, RZ ;  /* 0x000000ffff047224 */ /* 0x000fc800078e00ff */
[----:B------:R-:W-:Y:S02]  /*0680*/  @!P2 IMAD.IADD R27, R27, 0x1, -R22 ;  /* 0x000000011b1ba824 */ /* 0x000fe400078e0a16 */
[----:B------:R-:W-:Y:S01]  /*0690*/  IMAD.HI.U32 R10, R5, R25, R4 ;  /* 0x00000019050a7227 */ /* 0x000fe200078e0004 */
[----:B------:R-:W-:Y:S02]  /*06a0*/  IABS R25, R11 ;  /* 0x0000000b00197213 */ /* 0x000fe40000000000 */
[----:B------:R-:W-:Y:S01]  /*06b0*/  ISETP.GT.U32.AND P0, PT, R22, R27, PT ;  /* 0x0000001b1600720c */ /* 0x000fe20003f04070 */
[----:B------:R-:W-:Y:S02]  /*06c0*/  IMAD.IADD R4, R27, 0x1, -R22 ;  /* 0x000000011b047824 */ /* 0x000fe400078e0a16 */
[----:B------:R-:W-:-:S03]  /*06d0*/  IMAD.HI.U32 R24, R10, R25, RZ ;  /* 0x000000190a187227 */ /* 0x000fc600078e00ff */
[----:B------:R-:W-:Y:S01]  /*06e0*/  SEL R5, R4, R27, !P0 ;  /* 0x0000001b04057207 */ /* 0x000fe20004000000 */
[----:B------:R-:W-:Y:S01]  /*06f0*/  IMAD.MOV R4, RZ, RZ, -R24 ;  /* 0x000000ffff047224 */ /* 0x000fe200078e0a18 */
[----:B------:R-:W-:-:S03]  /*0700*/  ISETP.NE.AND P0, PT, R12, RZ, PT ;  /* 0x000000ff0c00720c */ /* 0x000fc60003f05270 */
[----:B------:R-:W-:Y:S02]  /*0710*/  @!P3 IMAD.MOV R5, RZ, RZ, -R5 ;  /* 0x000000ffff05b224 */ /* 0x000fe400078e0a05 */
[----:B------:R-:W-:-:S03]  /*0720*/  IMAD R25, R21, R4, R25 ;  /* 0x0000000415197224 */ /* 0x000fc600078e0219 */
[----:B------:R-:W-:-:S04]  /*0730*/  SEL R5, R14, R5, !P0 ;  /* 0x000000050e057207 */ /* 0x000fc80004000000 */
[----:B------:R-:W-:-:S13]  /*0740*/  ISETP.NE.AND P3, PT, R5, R0, PT ;  /* 0x000000000500720c */ /* 0x000fda0003f65270 */
[----:B------:R-:W-:Y:S05]  /*0750*/  @!P3 BRA `(.L_x_2) ;  /* 0x000000000034b947 */ /* 0x000fea0003800000 */
[----:B------:R-:W-:Y:S01]  /*0760*/  ISETP.GE.U32.AND P3, PT, R27, R22, PT ;  /* 0x000000161b00720c */ /* 0x000fe20003f66070 */
[----:B------:R-:W-:Y:S01]  /*0770*/  @!P2 VIADD R18, R18, 0x1 ;  /* 0x000000011212a836 */ /* 0x000fe20000000000 */
[----:B------:R-:W-:-:S04]  /*0780*/  LOP3.LUT R4, R23, R12, RZ, 0x3c, !PT ;  /* 0x0000000c17047212 */ /* 0x000fc800078e3cff */
[----:B------:R-:W-:-:S07]  /*0790*/  ISETP.GE.AND P4, PT, R4, RZ, PT ;  /* 0x000000ff0400720c */ /* 0x000fce0003f86270 */
[----:B------:R-:W-:-:S06]  /*07a0*/  @P3 IADD3 R18, PT, PT, R18, 0x1, RZ ;  /* 0x0000000112123810 */ /* 0x000fcc0007ffe0ff */
[----:B------:R-:W-:-:S05]  /*07b0*/  @!P4 IMAD.MOV R18, RZ, RZ, -R18 ;  /* 0x000000ffff12c224 */ /* 0x000fca00078e0a12 */
[----:B------:R-:W-:-:S04]  /*07c0*/  SEL R18, R14, R18, !P0 ;  /* 0x000000120e127207 */ /* 0x000fc80004000000 */
[----:B------:R-:W-:-:S13]  /*07d0*/  ISETP.NE.AND P2, PT, R18, UR5, PT ;  /* 0x0000000512007c0c */ /* 0x000fda000bf45270 */
[----:B------:R-:W-:Y:S05]  /*07e0*/  @!P2 BRA `(.L_x_2) ;  /* 0x000000000010a947 */ /* 0x000fea0003800000 */
[----:B------:R-:W2:Y:S01]  /*07f0*/  LDG.E R27, desc[UR6][R2.64+-0x4] ;  /* 0xfffffc06021b7981 */ /* 0x000ea2000c1e1900 */
[----:B------:R-:W0:Y:S02]  /*0800*/  LDC.64 R4, c[0x0][0x388] ;  /* 0x0000e200ff047b82 */ /* 0x000e240000000a00 */
[----:B0-----:R-:W-:-:S05]  /*0810*/  IMAD.WIDE R4, R23, 0x4, R4 ;  /* 0x0000000417047825 */ /* 0x001fca00078e0204 */
[----:B--2---:R0:W-:Y:S02]  /*0820*/  REDG.E.ADD.STRONG.GPU desc[UR6][R4.64], R27 ;  /* 0x0000001b0400798e */ /* 0x0041e4000c12e106 */
.L_x_2:
[----:B------:R-:W-:Y:S05]  /*0830*/  BSYNC.RECONVERGENT B0 ;  /* 0x0000000000007941 */ /* 0x000fea0003800200 */
.L_x_1:
[----:B------:R-:W-:Y:S01]  /*0840*/  IMAD.MOV.U32 R18, RZ, RZ, R21 ;  /* 0x000000ffff127224 */ /* 0x000fe200078e0015 */
[----:B0-----:R-:W-:Y:S01]  /*0850*/  LOP3.LUT R4, R11, R0, RZ, 0x3c, !PT ;  /* 0x000000000b047212 */ /* 0x001fe200078e3cff */
[----:B------:R-:W-:Y:S01]  /*0860*/  BSSY.RECONVERGENT B0, `(.L_x_3) ;  /* 0x0000044000007945 */ /* 0x000fe20003800200 */
[----:B------:R-:W-:Y:S02]  /*0870*/  IABS R5, R13 ;  /* 0x0000000d00057213 */ /* 0x000fe40000000000 */
[----:B------:R-:W-:Y:S02]  /*0880*/  ISETP.GT.U32.AND P3, PT, R18, R25, PT ;  /* 0x000000191200720c */ /* 0x000fe40003f64070 */
[----:B------:R-:W-:Y:S01]  /*0890*/  ISETP.GE.AND P4, PT, R4, RZ, PT ;  /* 0x000000ff0400720c */ /* 0x000fe20003f86270 */
[----:B------:R-:W-:Y:S01]  /*08a0*/  IMAD.HI.U32 R23, R10, R5, RZ ;  /* 0x000000050a177227 */ /* 0x000fe200078e00ff */
[----:B------:R-:W-:-:S03]  /*08b0*/  IABS R27, R15 ;  /* 0x0000000f001b7213 */ /* 0x000fc60000000000 */
[----:B------:R-:W-:-:S04]  /*08c0*/  IMAD.MOV R4, RZ, RZ, -R23 ;  /* 0x000000ffff047224 */ /* 0x000fc800078e0a17 */
[----:B------:R-:W-:Y:S02]  /*08d0*/  IMAD R5, R21, R4, R5 ;  /* 0x0000000415057224 */ /* 0x000fe400078e0205 */
[----:B------:R-:W-:Y:S02]  /*08e0*/  @!P3 IMAD.IADD R25, R25, 0x1, -R21 ;  /* 0x000000011919b824 */ /* 0x000fe400078e0a15 */
[----:B------:R-:W-:Y:S01]  /*08f0*/  @!P3 VIADD R24, R24, 0x1 ;  /* 0x000000011818b836 */ /* 0x000fe20000000000 */
[----:B------:R-:W-:Y:S02]  /*0900*/  ISETP.GT.U32.AND P6, PT, R18, R5, PT ;  /* 0x000000051200720c */ /* 0x000fe40003fc4070 */
[----:B------:R-:W-:-:S11]  /*0910*/  ISETP.GE.U32.AND P2, PT, R25, R18, PT ;  /* 0x000000121900720c */ /* 0x000fd60003f46070 */
[----:B------:R-:W-:Y:S01]  /*0920*/  @!P6 IMAD.IADD R5, R5, 0x1, -R21 ;  /* 0x000000010505e824 */ /* 0x000fe200078e0a15 */
[----:B------:R-:W-:Y:S01]  /*0930*/  @!P6 IADD3 R23, PT, PT, R23, 0x1, RZ ;  /* 0x000000011717e810 */ /* 0x000fe20007ffe0ff */
[----:B------:R-:W-:-:S03]  /*0940*/  @P2 VIADD R24, R24, 0x1 ;  /* 0x0000000118182836 */ /* 0x000fc60000000000 */
[----:B------:R-:W-:Y:S02]  /*0950*/  ISETP.GE.U32.AND P5, PT, R5, R18, PT ;  /* 0x000000120500720c */ /* 0x000fe40003fa6070 */
[----:B------:R-:W-:-:S04]  /*0960*/  @!P4 IADD3 R24, PT, PT, -R24, RZ, RZ ;  /* 0x000000ff1818c210 */ /* 0x000fc80007ffe1ff */
[----:B------:R-:W-:-:S05]  /*0970*/  SEL R24, R20, R24, !P1 ;  /* 0x0000001814187207 */ /* 0x000fca0004800000 */
[----:B------:R-:W-:Y:S02]  /*0980*/  IMAD.IADD R25, R24, 0x1, R11 ;  /* 0x0000000118197824 */ /* 0x000fe400078e020b */
[----:B------:R-:W-:-:S03]  /*0990*/  @P5 VIADD R23, R23, 0x1 ;  /* 0x0000000117175836 */ /* 0x000fc60000000000 */
[----:B------:R-:W-:-:S05]  /*09a0*/  IABS R24, R25 ;  /* 0x0000001900187213 */ /* 0x000fca0000000000 */
[----:B------:R-:W-:-:S04]  /*09b0*/  IMAD.HI.U32 R4, R19, R24, RZ ;  /* 0x0000001813047227 */ /* 0x000fc800078e00ff */
[----:B------:R-:W-:-:S04]  /*09c0*/  IMAD.MOV R5, RZ, RZ, -R4 ;  /* 0x000000ffff057224 */ /* 0x000fc800078e0a04 */
[----:B------:R-:W-:Y:S02]  /*09d0*/  IMAD R5, R22, R5, R24 ;  /* 0x0000000516057224 */ /* 0x000fe400078e0218 */
[----:B------:R-:W-:-:S03]  /*09e0*/  IMAD.HI.U32 R24, R10, R27, RZ ;  /* 0x0000001b0a187227 */ /* 0x000fc600078e00ff */
[----:B------:R-:W-:Y:S01]  /*09f0*/  ISETP.GT.U32.AND P2, PT, R22, R5, PT ;  /* 0x000000051600720c */ /* 0x000fe20003f44070 */
[----:B------:R-:W-:-:S04]  /*0a00*/  IMAD.MOV R26, RZ, RZ, -R24 ;  /* 0x000000ffff1a7224 */ /* 0x000fc800078e0a18 */
[----:B------:R-:W-:Y:S01]  /*0a10*/  IMAD R27, R21, R26, R27 ;  /* 0x0000001a151b7224 */ /* 0x000fe200078e021b */
[----:B------:R-:W-:-:S04]  /*0a20*/  LOP3.LUT R26, R13, R0, RZ, 0x3c, !PT ;  /* 0x000000000d1a7212 */ /* 0x000fc800078e3cff */
[----:B------:R-:W-:Y:S02]  /*0a30*/  ISETP.GT.U32.AND P4, PT, R18, R27, PT ;  /* 0x0000001b1200720c */ /* 0x000fe40003f84070 */
[----:B------:R-:W-:Y:S01]  /*0a40*/  ISETP.GE.AND P5, PT, R26, RZ, PT ;  /* 0x000000ff1a00720c */ /* 0x000fe20003fa6270 */
[----:B------:R-:W-:-:S05]  /*0a50*/  @!P2 IMAD.IADD R5, R5, 0x1, -R22 ;  /* 0x000000010505a824 */ /* 0x000fca00078e0a16 */
[----:B------:R-:W-:Y:S01]  /*0a60*/  ISETP.GT.U32.AND P6, PT, R22, R5, PT ;  /* 0x000000051600720c */ /* 0x000fe20003fc4070 */
[----:B------:R-:W-:-:S04]  /*0a70*/  IMAD.IADD R22, R5, 0x1, -R22 ;  /* 0x0000000105167824 */ /* 0x000fc800078e0a16 */
[----:B------:R-:W-:Y:S01]  /*0a80*/  @!P4 IMAD.IADD R27, R27, 0x1, -R21 ;  /* 0x000000011b1bc824 */ /* 0x000fe200078e0a15 */
[----:B------:R-:W-:Y:S01]  /*0a90*/  SEL R21, R22, R5, !P6 ;  /* 0x0000000516157207 */ /* 0x000fe20007000000 */
[----:B------:R-:W-:Y:S01]  /*0aa0*/  @!P4 VIADD R24, R24, 0x1 ;  /* 0x000000011818c836 */ /* 0x000fe20000000000 */
[----:B------:R-:W-:Y:S01]  /*0ab0*/  ISETP.GE.AND P6, PT, R25, RZ, PT ;  /* 0x000000ff1900720c */ /* 0x000fe20003fc6270 */
[----:B------:R-:W-:Y:S01]  /*0ac0*/  @!P5 IMAD.MOV R23, RZ, RZ, -R23 ;  /* 0x000000ffff17d224 */ /* 0x000fe200078e0a17 */
[----:B------:R-:W-:Y:S02]  /*0ad0*/  ISETP.GE.U32.AND P3, PT, R27, R18, PT ;  /* 0x000000121b00720c */ /* 0x000fe40003f66070 */
[----:B------:R-:W-:-:S04]  /*0ae0*/  LOP3.LUT R22, R15, R0, RZ, 0x3c, !PT ;  /* 0x000000000f167212 */ /* 0x000fc800078e3cff */
[----:B------:R-:W-:Y:S02]  /*0af0*/  ISETP.GE.AND P4, PT, R22, RZ, PT ;  /* 0x000000ff1600720c */ /* 0x000fe40003f86270 */
[----:B------:R-:W-:-:S03]  /*0b00*/  SEL R22, R20, R23, !P1 ;  /* 0x0000001714167207 */ /* 0x000fc60004800000 */
[----:B------:R-:W-:Y:S02]  /*0b10*/  @!P6 IMAD.MOV R21, RZ, RZ, -R21 ;  /* 0x000000ffff15e224 */ /* 0x000fe400078e0a15 */
[----:B------:R-:W-:Y:S02]  /*0b20*/  @P3 VIADD R24, R24, 0x1 ;  /* 0x0000000118183836 */ /* 0x000fe40000000000 */
[----:B------:R-:W-:Y:S01]  /*0b30*/  IMAD.IADD R23, R22, 0x1, R13 ;  /* 0x0000000116177824 */ /* 0x000fe200078e020d */
[----:B------:R-:W-:-:S03]  /*0b40*/  SEL R21, R14, R21, !P0 ;  /* 0x000000150e157207 */ /* 0x000fc60004000000 */
[----:B------:R-:W-:Y:S02]  /*0b50*/  @!P4 IADD3 R24, PT, PT, -R24, RZ, RZ ;  /* 0x000000ff1818c210 */ /* 0x000fe40007ffe1ff */
[----:B------:R-:W-:Y:S02]  /*0b60*/  ISETP.NE.AND P3, PT, R21, R0, PT ;  /* 0x000000001500720c */ /* 0x000fe40003f65270 */
[----:B------:R-:W-:Y:S02]  /*0b70*/  SEL R20, R20, R24, !P1 ;  /* 0x0000001814147207 */ /* 0x000fe40004800000 */
[----:B------:R-:W-:Y:S02]  /*0b80*/  IABS R24, R12 ;  /* 0x0000000c00187213 */ /* 0x000fe40000000000 */
[----:B------:R-:W-:Y:S01]  /*0b90*/  IABS R22, R23 ;  /* 0x0000001700167213 */ /* 0x000fe20000000000 */
[----:B------:R-:W-:Y:S02]  /*0ba0*/  IMAD.IADD R21, R20, 0x1, R15 ;  /* 0x0000000114157824 */ /* 0x000fe400078e020f */
[----:B------:R-:W-:-:S04]  /*0bb0*/  IMAD.MOV.U32 R20, RZ, RZ, R24 ;  /* 0x000000ffff147224 */ /* 0x000fc800078e0018 */
[----:B------:R-:W-:Y:S05]  /*0bc0*/  @!P3 BRA `(.L_x_4) ;  /* 0x000000000034b947 */ /* 0x000fea0003800000 */
[----:B------:R-:W-:Y:S01]  /*0bd0*/  ISETP.GE.U32.AND P1, PT, R5, R20, PT ;  /* 0x000000140500720c */ /* 0x000fe20003f26070 */
[----:B------:R-:W-:Y:S01]  /*0be0*/  @!P2 VIADD R4, R4, 0x1 ;  /* 0x000000010404a836 */ /* 0x000fe20000000000 */
[----:B------:R-:W-:-:S04]  /*0bf0*/  LOP3.LUT R5, R25, R12, RZ, 0x3c, !PT ;  /* 0x0000000c19057212 */ /* 0x000fc800078e3cff */
[----:B------:R-:W-:-:S07]  /*0c00*/  ISETP.GE.AND P3, PT, R5, RZ, PT ;  /* 0x000000ff0500720c */ /* 0x000fce0003f66270 */
[----:B------:R-:W-:-:S06]  /*0c10*/  @P1 VIADD R4, R4, 0x1 ;  /* 0x0000000104041836 */ /* 0x000fcc0000000000 */
        /* <DEDUP_REMOVED lines=8> */
.L_x_4:
[----:B------:R-:W-:Y:S05]  /*0ca0*/  BSYNC.RECONVERGENT B0 ;  /* 0x0000000000007941 */ /* 0x000fea0003800200 */
.L_x_3:
[----:B0-----:R-:W-:Y:S01]  /*0cb0*/  IMAD.HI.U32 R4, R19, R22, RZ ;  /* 0x0000001613047227 */ /* 0x001fe200078e00ff */
[----:B------:R-:W-:Y:S01]  /*0cc0*/  IABS R25, R21 ;  /* 0x0000001500197213 */ /* 0x000fe20000000000 */
[----:B------:R-:W-:Y:S01]  /*0cd0*/  BSSY.RECONVERGENT B0, `(.L_x_5) ;  /* 0x0000028000007945 */ /* 0x000fe20003800200 */
[----:B------:R-:W-:Y:S01]  /*0ce0*/  ISETP.GE.AND P4, PT, R23, RZ, PT ;  /* 0x000000ff1700720c */ /* 0x000fe20003f86270 */
[----:B------:R-:W-:Y:S01]  /*0cf0*/  VIADD R16, R16, 0x4 ;  /* 0x0000000410107836 */ /* 0x000fe20000000000 */
[----:B------:R-:W-:Y:S01]  /*0d00*/  IADD3 R5, PT, PT, -R4, RZ, RZ ;  /* 0x000000ff04057210 */ /* 0x000fe20007ffe1ff */
[----:B------:R-:W-:Y:S01]  /*0d10*/  IMAD.HI.U32 R19, R19, R25, RZ ;  /* 0x0000001913137227 */ /* 0x000fe200078e00ff */
[----:B------:R-:W-:-:S03]  /*0d20*/  ISETP.GE.AND P6, PT, R21, RZ, PT ;  /* 0x000000ff1500720c */ /* 0x000fc60003fc6270 */
[----:B------:R-:W-:Y:S02]  /*0d30*/  IMAD R5, R20, R5, R22 ;  /* 0x0000000514057224 */ /* 0x000fe400078e0216 */
[----:B------:R-:W-:-:S03]  /*0d40*/  IMAD.MOV R24, RZ, RZ, -R19 ;  /* 0x000000ffff187224 */ /* 0x000fc600078e0a13 */
[C---:B------:R-:W-:Y:S01]  /*0d50*/  ISETP.GT.U32.AND P2, PT, R20.reuse, R5, PT ;  /* 0x000000051400720c */ /* 0x040fe20003f44070 */
[----:B------:R-:W-:-:S05]  /*0d60*/  IMAD R25, R20, R24, R25 ;  /* 0x0000001814197224 */ /* 0x000fca00078e0219 */
[----:B------:R-:W-:-:S07]  /*0d70*/  ISETP.GT.U32.AND P1, PT, R20, R25, PT ;  /* 0x000000191400720c */ /* 0x000fce0003f24070 */
[----:B------:R-:W-:-:S04]  /*0d80*/  @!P2 IMAD.IADD R5, R5, 0x1, -R20 ;  /* 0x000000010505a824 */ /* 0x000fc800078e0a14 */
[--C-:B------:R-:W-:Y:S01]  /*0d90*/  IMAD.IADD R22, R5, 0x1, -R20.reuse ;  /* 0x0000000105167824 */ /* 0x100fe200078e0a14 */
[----:B------:R-:W-:Y:S01]  /*0da0*/  ISETP.GT.U32.AND P3, PT, R20, R5, PT ;  /* 0x000000051400720c */ /* 0x000fe20003f64070 */
[----:B------:R-:W-:-:S03]  /*0db0*/  @!P1 IMAD.IADD R25, R25, 0x1, -R20 ;  /* 0x0000000119199824 */ /* 0x000fc600078e0a14 */
[----:B------:R-:W-:Y:S01]  /*0dc0*/  SEL R27, R22, R5, !P3 ;  /* 0x00000005161b7207 */ /* 0x000fe20005800000 */
[----:B------:R-:W-:Y:S01]  /*0dd0*/  IMAD.IADD R24, R25, 0x1, -R20 ;  /* 0x0000000119187824 */ /* 0x000fe200078e0a14 */
[-C--:B------:R-:W-:Y:S02]  /*0de0*/  ISETP.GT.U32.AND P5, PT, R20, R25.reuse, PT ;  /* 0x000000191400720c */ /* 0x080fe40003fa4070 */
[----:B------:R-:W-:Y:S01]  /*0df0*/  ISETP.NE.AND P3, PT, R16, RZ, PT ;  /* 0x000000ff1000720c */ /* 0x000fe20003f65270 */
[----:B------:R-:W-:Y:S01]  /*0e00*/  @!P4 IMAD.MOV R27, RZ, RZ, -R27 ;  /* 0x000000ffff1bc224 */ /* 0x000fe200078e0a1b */
[----:B------:R-:W-:-:S04]  /*0e10*/  SEL R29, R24, R25, !P5 ;  /* 0x00000019181d7207 */ /* 0x000fc80006800000 */
[C---:B------:R-:W-:Y:S02]  /*0e20*/  SEL R27, R14.reuse, R27, !P0 ;  /* 0x0000001b0e1b7207 */ /* 0x040fe40004000000 */
[----:B------:R-:W-:Y:S02]  /*0e30*/  @!P6 IADD3 R29, PT, PT, -R29, RZ, RZ ;  /* 0x000000ff1d1de210 */ /* 0x000fe40007ffe1ff */
[----:B------:R-:W-:Y:S02]  /*0e40*/  ISETP.NE.AND P5, PT, R27, R0, PT ;  /* 0x000000001b00720c */ /* 0x000fe40003fa5270 */
[----:B------:R-:W-:-:S04]  /*0e50*/  SEL R29, R14, R29, !P0 ;  /* 0x0000001d0e1d7207 */ /* 0x000fc80004000000 */
[----:B------:R-:W-:-:S07]  /*0e60*/  ISETP.NE.AND P4, PT, R29, R0, PT ;  /* 0x000000001d00720c */ /* 0x000fce0003f85270 */
[----:B------:R-:W-:Y:S06]  /*0e70*/  @!P5 BRA `(.L_x_6) ;  /* 0x000000000034d947 */ /* 0x000fec0003800000 */
        /* <DEDUP_REMOVED lines=13> */
.L_x_6:
[----:B------:R-:W-:Y:S05]  /*0f50*/  BSYNC.RECONVERGENT B0 ;  /* 0x0000000000007941 */ /* 0x000fea0003800200 */
.L_x_5:
[----:B------:R-:W-:Y:S04]  /*0f60*/  BSSY.RECONVERGENT B0, `(.L_x_7) ;  /* 0x000000f000007945 */ /* 0x000fe80003800200 */
        /* <DEDUP_REMOVED lines=11> */
[----:B0-----:R-:W0:Y:S02]  /*1020*/  LDC.64 R4, c[0x0][0x388] ;  /* 0x0000e200ff047b82 */ /* 0x001e240000000a00 */
[----:B0-----:R-:W-:-:S05]  /*1030*/  IMAD.WIDE R4, R21, 0x4, R4 ;  /* 0x0000000415047825 */ /* 0x001fca00078e0204 */
[----:B--2---:R1:W-:Y:S02]  /*1040*/  REDG.E.ADD.STRONG.GPU desc[UR6][R4.64], R19 ;  /* 0x000000130400798e */ /* 0x0043e4000c12e106 */
.L_x_8:
[----:B------:R-:W-:Y:S05]  /*1050*/  BSYNC.RECONVERGENT B0 ;  /* 0x0000000000007941 */ /* 0x000fea0003800200 */
.L_x_7:
[C---:B------:R-:W-:Y:S02]  /*1060*/  IMAD R11, R6.reuse, 0x4, R11 ;  /* 0x00000004060b7824 */ /* 0x040fe400078e020b */
[C---:B------:R-:W-:Y:S02]  /*1070*/  IMAD R13, R6.reuse, 0x4, R13 ;  /* 0x00000004060d7824 */ /* 0x040fe400078e020d */
[C---:B------:R-:W-:Y:S02]  /*1080*/  IMAD R15, R6.reuse, 0x4, R15 ;  /* 0x00000004060f7824 */ /* 0x040fe400078e020f */
[----:B------:R-:W-:Y:S01]  /*1090*/  IMAD R17, R6, 0x4, R17 ;  /* 0x0000000406117824 */ /* 0x000fe200078e0211 */
[----:B------:R-:W-:Y:S06]  /*10a0*/  @P3 BRA `(.L_x_9) ;  /* 0xfffffff000c83947 */ /* 0x000fec000383ffff */
.L_x_0:
[----:B------:R-:W-:-:S13]  /*10b0*/  ISETP.NE.AND P0, PT, R8, RZ, PT ;  /* 0x000000ff0800720c */ /* 0x000fda0003f05270 */
[----:B------:R-:W-:Y:S05]  /*10c0*/  @!P0 EXIT ;  /* 0x000000000000894d */ /* 0x000fea0003800000 */
[----:B------:R-:W-:Y:S01]  /*10d0*/  IABS R0, R0 ;  /* 0x0000000000007213 */ /* 0x000fe20000000000 */
[----:B------:R-:W2:Y:S01]  /*10e0*/  LDC R10, c[0x0][0x394] ;  /* 0x0000e500ff0a7b82 */ /* 0x000ea20000000800 */
[----:B------:R-:W-:Y:S01]  /*10f0*/  IMAD R7, R6, R9, R7 ;  /* 0x0000000906077224 */ /* 0x000fe200078e0207 */
[----:B------:R-:W3:Y:S01]  /*1100*/  LDCU UR4, c[0x0][0x390] ;  /* 0x00007200ff0477ac */ /* 0x000ee20008000800 */
[----:B------:R-:W4:Y:S01]  /*1110*/  I2F.RP R14, R0 ;  /* 0x00000000000e7306 */ /* 0x000f220000209400 */
[----:B------:R-:W-:-:S04]  /*1120*/  IMAD.MOV R8, RZ, RZ, -R8 ;  /* 0x000000ffff087224 */ /* 0x000fc800078e0a08 */
[----:B------:R-:W2:Y:S08]  /*1130*/  LDC R11, c[0x0][0x39c] ;  /* 0x0000e700ff0b7b82 */ /* 0x000eb00000000800 */
[----:B01----:R-:W0:Y:S01]  /*1140*/  LDC.64 R4, c[0x0][0x388] ;  /* 0x0000e200ff047b82 */ /* 0x003e220000000a00 */
[----:B----4-:R-:W1:Y:S02]  /*1150*/  MUFU.RCP R14, R14 ;  /* 0x0000000e000e7308 */ /* 0x010e640000001000 */
[----:B-1----:R-:W-:-:S06]  /*1160*/  IADD3 R12, PT, PT, R14, 0xffffffe, RZ ;  /* 0x0ffffffe0e0c7810 */ /* 0x002fcc0007ffe0ff */
[----:B------:R1:W4:Y:S02]  /*1170*/  F2I.FTZ.U32.TRUNC.NTZ R13, R12 ;  /* 0x0000000c000d7305 */ /* 0x000324000021f000 */
[----:B-1----:R-:W-:Y:S02]  /*1180*/  IMAD.MOV.U32 R12, RZ, RZ, RZ ;  /* 0x000000ffff0c7224 */ /* 0x002fe400078e00ff */
[----:B----4-:R-:W-:-:S04]  /*1190*/  IMAD.MOV R15, RZ, RZ, -R13 ;  /* 0x000000ffff0f7224 */ /* 0x010fc800078e0a0d */
[----:B------:R-:W-:-:S04]  /*11a0*/  IMAD R15, R15, R0, RZ ;  /* 0x000000000f0f7224 */ /* 0x000fc800078e02ff */
[----:B0-23--:R-:W-:-:S07]  /*11b0*/  IMAD.HI.U32 R9, R13, R15, R12 ;  /* 0x0000000f0d097227 */ /* 0x00dfce00078e000c */
.L_x_12:
[----:B------:R-:W-:Y:S01]  /*11c0*/  IABS R14, R7 ;  /* 0x00000007000e7213 */ /* 0x000fe20000000000 */
[----:B------:R-:W-:Y:S01]  /*11d0*/  BSSY.RECONVERGENT B0, `(.L_x_10) ;  /* 0x0000038000007945 */ /* 0x000fe20003800200 */
[-C--:B0-----:R-:W-:Y:S02]  /*11e0*/  IABS R12, R11.reuse ;  /* 0x0000000b000c7213 */ /* 0x081fe40000000000 */
[----:B------:R-:W-:Y:S01]  /*11f0*/  IABS R16, R10 ;  /* 0x0000000a00107213 */ /* 0x000fe20000000000 */
[----:B------:R-:W-:Y:S01]  /*1200*/  IMAD.HI.U32 R13, R9, R14, RZ ;  /* 0x0000000e090d7227 */ /* 0x000fe200078e00ff */
[----:B------:R-:W0:Y:S01]  /*1210*/  I2F.RP R17, R12 ;  /* 0x0000000c00117306 */ /* 0x000e220000209400 */
[----:B------:R-:W-:Y:S02]  /*1220*/  ISETP.NE.AND P4, PT, R11, RZ, PT ;  /* 0x000000ff0b00720c */ /* 0x000fe40003f85270 */
[----:B------:R-:W-:Y:S01]  /*1230*/  IMAD.MOV R15, RZ, RZ, -R13 ;  /* 0x000000ffff0f7224 */ /* 0x000fe200078e0a0d */
[----:B------:R-:W-:-:S02]  /*1240*/  LOP3.LUT R19, RZ, R11, RZ, 0x33, !PT ;  /* 0x0000000bff137212 */ /* 0x000fc400078e33ff */
[----:B------:R-:W-:Y:S01]  /*1250*/  IADD3 R8, PT, PT, R8, 0x1, RZ ;  /* 0x0000000108087810 */ /* 0x000fe20007ffe0ff */
[----:B------:R-:W-:Y:S01]  /*1260*/  IMAD R15, R16, R15, R14 ;  /* 0x0000000f100f7224 */ /* 0x000fe200078e020e */
[----:B------:R-:W-:Y:S02]  /*1270*/  LOP3.LUT R14, R7, R10, RZ, 0x3c, !PT ;  /* 0x0000000a070e7212 */ /* 0x000fe400078e3cff */
[----:B------:R-:W-:Y:S02]  /*1280*/  ISETP.NE.AND P3, PT, R8, RZ, PT ;  /* 0x000000ff0800720c */ /* 0x000fe40003f65270 */
[----:B------:R-:W-:Y:S02]  /*1290*/  ISETP.GT.U32.AND P1, PT, R0, R15, PT ;  /* 0x0000000f0000720c */ /* 0x000fe40003f24070 */
[----:B------:R-:W-:Y:S01]  /*12a0*/  ISETP.GE.AND P2, PT, R14, RZ, PT ;  /* 0x000000ff0e00720c */ /* 0x000fe20003f46270 */
[----:B0-----:R-:W0:Y:S01]  /*12b0*/  MUFU.RCP R17, R17 ;  /* 0x0000001100117308 */ /* 0x001e220000001000 */
[----:B------:R-:W-:-:S09]  /*12c0*/  HFMA2 R14, -RZ, RZ, 0, 0 ;  /* 0x00000000ff0e7431 */ /* 0x000fd200000001ff */
[----:B------:R-:W-:Y:S02]  /*12d0*/  @!P1 IMAD.IADD R15, R15, 0x1, -R16 ;  /* 0x000000010f0f9824 */ /* 0x000fe400078e0a10 */
[----:B------:R-:W-:Y:S01]  /*12e0*/  @!P1 VIADD R13, R13, 0x1 ;  /* 0x000000010d0d9836 */ /* 0x000fe20000000000 */
[----:B------:R-:W-:Y:S02]  /*12f0*/  ISETP.NE.AND P1, PT, R10, RZ, PT ;  /* 0x000000ff0a00720c */ /* 0x000fe40003f25270 */
[----:B------:R-:W-:Y:S02]  /*1300*/  ISETP.GE.U32.AND P0, PT, R15, R0, PT ;  /* 0x000000000f00720c */ /* 0x000fe40003f06070 */
[----:B0-----:R-:W-:-:S06]  /*1310*/  IADD3 R15, PT, PT, R17, 0xffffffe, RZ ;  /* 0x0ffffffe110f7810 */ /* 0x001fcc0007ffe0ff */
[----:B------:R-:W0:Y:S05]  /*1320*/  F2I.FTZ.U32.TRUNC.NTZ R15, R15 ;  /* 0x0000000f000f7305 */ /* 0x000e2a000021f000 */
[----:B------:R-:W-:-:S04]  /*1330*/  @P0 VIADD R13, R13, 0x1 ;  /* 0x000000010d0d0836 */ /* 0x000fc80000000000 */
[----:B------:R-:W-:Y:S01]  /*1340*/  @!P2 IMAD.MOV R13, RZ, RZ, -R13 ;  /* 0x000000ffff0da224 */ /* 0x000fe200078e0a0d */
[----:B------:R-:W-:Y:S01]  /*1350*/  @!P1 LOP3.LUT R13, RZ, R10, RZ, 0x33, !PT ;  /* 0x0000000aff0d9212 */ /* 0x000fe200078e33ff */
[----:B0-----:R-:W-:-:S04]  /*1360*/  IMAD.MOV R17, RZ, RZ, -R15 ;  /* 0x000000ffff117224 */ /* 0x001fc800078e0a0f */
[----:B------:R-:W-:Y:S02]  /*1370*/  IMAD.IADD R13, R13, 0x1, R7 ;  /* 0x000000010d0d7824 */ /* 0x000fe400078e0207 */
[----:B------:R-:W-:-:S03]  /*1380*/  IMAD R17, R17, R12, RZ ;  /* 0x0000000c11117224 */ /* 0x000fc600078e02ff */
[----:B------:R-:W-:Y:S01]  /*1390*/  IABS R16, R13 ;  /* 0x0000000d00107213 */ /* 0x000fe20000000000 */
[----:B------:R-:W-:Y:S01]  /*13a0*/  IMAD.HI.U32 R14, R15, R17, R14 ;  /* 0x000000110f0e7227 */ /* 0x000fe200078e000e */
[----:B------:R-:W-:-:S03]  /*13b0*/  ISETP.GE.AND P2, PT, R13, RZ, PT ;  /* 0x000000ff0d00720c */ /* 0x000fc60003f46270 */
[----:B------:R-:W-:-:S04]  /*13c0*/  IMAD.MOV.U32 R15, RZ, RZ, R16 ;  /* 0x000000ffff0f7224 */ /* 0x000fc800078e0010 */
[----:B------:R-:W-:-:S04]  /*13d0*/  IMAD.HI.U32 R14, R14, R15, RZ ;  /* 0x0000000f0e0e7227 */ /* 0x000fc800078e00ff */
[----:B------:R-:W-:-:S04]  /*13e0*/  IMAD.MOV R16, RZ, RZ, -R14 ;  /* 0x000000ffff107224 */ /* 0x000fc800078e0a0e */
[----:B------:R-:W-:-:S05]  /*13f0*/  IMAD R15, R12, R16, R15 ;  /* 0x000000100c0f7224 */ /* 0x000fca00078e020f */
[----:B------:R-:W-:-:S13]  /*1400*/  ISETP.GT.U32.AND P0, PT, R12, R15, PT ;  /* 0x0000000f0c00720c */ /* 0x000fda0003f04070 */
[----:B------:R-:W-:-:S04]  /*1410*/  @!P0 IMAD.IADD R15, R15, 0x1, -R12 ;  /* 0x000000010f0f8824 */ /* 0x000fc800078e0a0c */
[----:B------:R-:W-:Y:S01]  /*1420*/  IMAD.IADD R16, R15, 0x1, -R12 ;  /* 0x000000010f107824 */ /* 0x000fe200078e0a0c */
[----:B------:R-:W-:-:S04]  /*1430*/  ISETP.GT.U32.AND P1, PT, R12, R15, PT ;  /* 0x0000000f0c00720c */ /* 0x000fc80003f24070 */
[----:B------:R-:W-:-:S05]  /*1440*/  SEL R16, R16, R15, !P1 ;  /* 0x0000000f10107207 */ /* 0x000fca0004800000 */
[----:B------:R-:W-:-:S05]  /*1450*/  @!P2 IMAD.MOV R16, RZ, RZ, -R16 ;  /* 0x000000ffff10a224 */ /* 0x000fca00078e0a10 */
[----:B------:R-:W-:-:S04]  /*1460*/  SEL R17, R19, R16, !P4 ;  /* 0x0000001013117207 */ /* 0x000fc80006000000 */
[----:B------:R-:W-:-:S13]  /*1470*/  ISETP.NE.AND P1, PT, R17, R10, PT ;  /* 0x0000000a1100720c */ /* 0x000fda0003f25270 */
        /* <DEDUP_REMOVED lines=11> */
[----:B------:R-:W-:-:S05]  /*1530*/  IMAD.WIDE R12, R13, 0x4, R4 ;  /* 0x000000040d0c7825 */ /* 0x000fca00078e0204 */
[----:B--2---:R0:W-:Y:S02]  /*1540*/  REDG.E.ADD.STRONG.GPU desc[UR6][R12.64], R15 ;  /* 0x0000000f0c00798e */ /* 0x0041e4000c12e106 */
.L_x_11:
[----:B------:R-:W-:Y:S05]  /*1550*/  BSYNC.RECONVERGENT B0 ;  /* 0x0000000000007941 */ /* 0x000fea0003800200 */
.L_x_10:
[----:B------:R-:W-:Y:S01]  /*1560*/  IMAD.IADD R7, R6, 0x1, R7 ;  /* 0x0000000106077824 */ /* 0x000fe200078e0207 */
[----:B------:R-:W-:Y:S06]  /*1570*/  @P3 BRA `(.L_x_12) ;  /* 0xfffffffc00103947 */ /* 0x000fec000383ffff */
[----:B------:R-:W-:Y:S05]  /*1580*/  EXIT ;  /* 0x000000000000794d */ /* 0x000fea0003800000 */
.L_x_13:
[----:B------:R-:W-:-:S00]  /*1590*/  BRA `(.L_x_13) ;  /* 0xfffffffc00fc7947 */ /* 0x000fc0000383ffff */
[----:B------:R-:W-:-:S00]  /*15a0*/  NOP ;  /* 0x0000000000007918 */ /* 0x000fc00000000000 */
        /* <DEDUP_REMOVED lines=13> */
.L_x_23:


//--------------------- .text._Z7findMInPiS_iiiii --------------------------
	.section	.text._Z7findMInPiS_iiiii,"ax",@progbits
	.align	128
        .global         _Z7findMInPiS_iiiii
        .type           _Z7findMInPiS_iiiii,@function
        .size           _Z7findMInPiS_iiiii,(.L_x_24 - _Z7findMInPiS_iiiii)
        .other          _Z7findMInPiS_iiiii,@"STO_CUDA_ENTRY STV_DEFAULT"
_Z7findMInPiS_iiiii:
.text._Z7findMInPiS_iiiii:
[----:B------:R-:W-:Y:S08]  /*0000*/  LDC R1, c[0x0][0x37c] ;  /* 0x0000df00ff017b82 */ /* 0x000ff00000000800 */
[----:B------:R-:W0:Y:S01]  /*0010*/  LDC R6, c[0x0][0x3a0] ;  /* 0x0000e800ff067b82 */ /* 0x000e220000000800 */
[----:B------:R-:W1:Y:S07]  /*0020*/  LDCU.64 UR8, c[0x0][0x390] ;  /* 0x00007200ff0877ac */ /* 0x000e6e0008000a00 */
[----:B------:R-:W2:Y:S01]  /*0030*/  S2UR UR4, SR_CTAID.X ;  /* 0x00000000000479c3 */ /* 0x000ea20000002500 */
[----:B-1----:R-:W-:-:S04]  /*0040*/  IMAD.U32 R0, RZ, RZ, UR9 ;  /* 0x00000009ff007e24 */ /* 0x002fc8000f8e00ff */
[----:B------:R-:W-:Y:S01]  /*0050*/  IMAD R5, R0, UR8, RZ ;  /* 0x0000000800057c24 */ /* 0x000fe2000f8e02ff */
[----:B0-----:R-:W-:-:S04]  /*0060*/  IABS R8, R6 ;  /* 0x0000000600087213 */ /* 0x001fc80000000000 */
[----:B------:R-:W0:Y:S08]  /*0070*/  I2F.RP R4, R8 ;  /* 0x0000000800047306 */ /* 0x000e300000209400 */
[----:B0-----:R-:W0:Y:S02]  /*0080*/  MUFU.RCP R4, R4 ;  /* 0x0000000400047308 */ /* 0x001e240000001000 */
[----:B0-----:R-:W-:Y:S01]  /*0090*/  VIADD R2, R4, 0xffffffe ;  /* 0x0ffffffe04027836 */ /* 0x001fe20000000000 */
[----:B------:R-:W-:-:S05]  /*00a0*/  IABS R4, R5 ;  /* 0x0000000500047213 */ /* 0x000fca0000000000 */
[----:B------:R0:W1:Y:S02]  /*00b0*/  F2I.FTZ.U32.TRUNC.NTZ R3, R2 ;  /* 0x0000000200037305 */ /* 0x000064000021f000 */
[----:B0-----:R-:W-:Y:S01]  /*00c0*/  IMAD.MOV.U32 R2, RZ, RZ, RZ ;  /* 0x000000ffff027224 */ /* 0x001fe200078e00ff */
[----:B-1----:R-:W-:-:S05]  /*00d0*/  IADD3 R7, PT, PT, RZ, -R3, RZ ;  /* 0x80000003ff077210 */ /* 0x002fca0007ffe0ff */
[----:B------:R-:W-:-:S04]  /*00e0*/  IMAD R7, R7, R8, RZ ;  /* 0x0000000807077224 */ /* 0x000fc800078e02ff */
[----:B------:R-:W-:Y:S02]  /*00f0*/  IMAD.HI.U32 R3, R3, R7, R2 ;  /* 0x0000000703037227 */ /* 0x000fe400078e0002 */
[----:B------:R-:W2:Y:S04]  /*0100*/  S2R R7, SR_TID.X ;  /* 0x0000000000077919 */ /* 0x000ea80000002100 */
[----:B------:R-:W-:-:S04]  /*0110*/  IMAD.HI.U32 R2, R3, R4, RZ ;  /* 0x0000000403027227 */ /* 0x000fc800078e00ff */
[----:B------:R-:W-:-:S04]  /*0120*/  IMAD.MOV R3, RZ, RZ, -R2 ;  /* 0x000000ffff037224 */ /* 0x000fc800078e0a02 */
[C---:B------:R-:W-:Y:S02]  /*0130*/  IMAD R3, R8.reuse, R3, R4 ;  /* 0x0000000308037224 */ /* 0x040fe400078e0204 */
[----:B------:R-:W2:Y:S03]  /*0140*/  LDC R4, c[0x0][0x360] ;  /* 0x0000d800ff047b82 */ /* 0x000ea60000000800 */
[----:B------:R-:W-:-:S13]  /*0150*/  ISETP.GT.U32.AND P1, PT, R8, R3, PT ;  /* 0x000000030800720c */ /* 0x000fda0003f24070 */
[-C--:B------:R-:W-:Y:S01]  /*0160*/  @!P1 IADD3 R3, PT, PT, R3, -R8.reuse, RZ ;  /* 0x8000000803039210 */ /* 0x080fe20007ffe0ff */
[----:B------:R-:W-:Y:S01]  /*0170*/  @!P1 VIADD R2, R2, 0x1 ;  /* 0x0000000102029836 */ /* 0x000fe20000000000 */
[----:B------:R-:W-:Y:S02]  /*0180*/  ISETP.NE.AND P1, PT, R6, RZ, PT ;  /* 0x000000ff0600720c */ /* 0x000fe40003f25270 */
[----:B------:R-:W-:Y:S02]  /*0190*/  ISETP.GE.U32.AND P0, PT, R3, R8, PT ;  /* 0x000000080300720c */ /* 0x000fe40003f06070 */
[----:B------:R-:W-:-:S04]  /*01a0*/  LOP3.LUT R3, R5, R6, RZ, 0x3c, !PT ;  /* 0x0000000605037212 */ /* 0x000fc800078e3cff */
[----:B------:R-:W-:Y:S01]  /*01b0*/  ISETP.GE.AND P2, PT, R3, RZ, PT ;  /* 0x000000ff0300720c */ /* 0x000fe20003f46270 */
[----:B--2---:R-:W-:-:S06]  /*01c0*/  IMAD R3, R4, UR4, R7 ;  /* 0x0000000404037c24 */ /* 0x004fcc000f8e0207 */
[----:B------:R-:W-:Y:S01]  /*01d0*/  @P0 VIADD R2, R2, 0x1 ;  /* 0x0000000102020836 */ /* 0x000fe20000000000 */
[----:B------:R-:W-:-:S05]  /*01e0*/  ISETP.GE.AND P0, PT, R6, 0x1, PT ;  /* 0x000000010600780c */ /* 0x000fca0003f06270 */
[----:B------:R-:W-:Y:S02]  /*01f0*/  @!P2 IADD3 R2, PT, PT, -R2, RZ, RZ ;  /* 0x000000ff0202a210 */ /* 0x000fe40007ffe1ff */
[----:B------:R-:W-:-:S04]  /*0200*/  @!P1 LOP3.LUT R2, RZ, R6, RZ, 0x33, !PT ;  /* 0x00000006ff029212 */ /* 0x000fc800078e33ff */
[----:B------:R-:W-:-:S13]  /*0210*/  ISETP.GE.OR P0, PT, R3, R2, !P0 ;  /* 0x000000020300720c */ /* 0x000fda0004706670 */
[----:B------:R-:W-:Y:S05]  /*0220*/  @P0 EXIT ;  /* 0x000000000000094d */ /* 0x000fea0003800000 */
[----:B------:R-:W0:Y:S01]  /*0230*/  LDC.64 R12, c[0x0][0x398] ;  /* 0x0000e600ff0c7b82 */ /* 0x000e220000000a00 */
[----:B------:R-:W-:Y:S01]  /*0240*/  ISETP.GE.U32.AND P0, PT, R6, 0x8, PT ;  /* 0x000000080600780c */ /* 0x000fe20003f06070 */
[----:B------:R-:W1:Y:S01]  /*0250*/  LDCU.64 UR6, c[0x0][0x358] ;  /* 0x00006b00ff0677ac */ /* 0x000e620008000a00 */
[----:B------:R-:W-:Y:S02]  /*0260*/  VIADD R4, R5, UR8 ;  /* 0x0000000805047c36 */ /* 0x000fe40008000000 */
[----:B------:R-:W-:-:S03]  /*0270*/  IMAD.MOV.U32 R10, RZ, RZ, RZ ;  /* 0x000000ffff0a7224 */ /* 0x000fc600078e00ff */
[----:B------:R-:W2:Y:S01]  /*0280*/  LDC.64 R14, c[0x0][0x388] ;  /* 0x0000e200ff0e7b82 */ /* 0x000ea20000000a00 */
[----:B0-----:R-:W-:-:S04]  /*0290*/  IMAD R13, R13, R12, RZ ;  /* 0x0000000c0d0d7224 */ /* 0x001fc800078e02ff */
[----:B--2---:R-:W-:Y:S01]  /*02a0*/  IMAD.WIDE R12, R13, 0x4, R14 ;  /* 0x000000040d0c7825 */ /* 0x004fe200078e020e */
[----:B-1----:R-:W-:Y:S06]  /*02b0*/  @!P0 BRA `(.L_x_14) ;  /* 0x00000010007c8947 */ /* 0x002fec0003800000 */
[----:B------:R-:W-:Y:S01]  /*02c0*/  IABS R5, R0 ;  /* 0x0000000000057213 */ /* 0x000fe20000000000 */
[----:B------:R-:W0:Y:S01]  /*02d0*/  LDC.64 R14, c[0x0][0x388] ;  /* 0x0000e200ff0e7b82 */ /* 0x000e220000000a00 */
[----:B------:R-:W-:Y:S02]  /*02e0*/  LOP3.LUT R6, R6, 0x7ffffff8, RZ, 0xc0, !PT ;  /* 0x7ffffff806067812 */ /* 0x000fe400078ec0ff */
[----:B------:R-:W1:Y:S05]  /*02f0*/  I2F.RP R10, R5 ;  /* 0x00000005000a7306 */ /* 0x000e6a0000209400 */
[----:B------:R-:W2:Y:S03]  /*0300*/  LDC R0, c[0x0][0x394] ;  /* 0x0000e500ff007b82 */ /* 0x000ea60000000800 */
[----:B-1----:R-:W1:Y:S02]  /*0310*/  MUFU.RCP R10, R10 ;  /* 0x0000000a000a7308 */ /* 0x002e640000001000 */
[----:B-1----:R-:W-:-:S06]  /*0320*/  IADD3 R11, PT, PT, R10, 0xffffffe, RZ ;  /* 0x0ffffffe0a0b7810 */ /* 0x002fcc0007ffe0ff */
[----:B------:R-:W1:Y:S02]  /*0330*/  F2I.FTZ.U32.TRUNC.NTZ R9, R11 ;  /* 0x0000000b00097305 */ /* 0x000e64000021f000 */
[----:B-1----:R-:W-:-:S04]  /*0340*/  IMAD.MOV R8, RZ, RZ, -R9 ;  /* 0x000000ffff087224 */ /* 0x002fc800078e0a09 */
[----:B------:R-:W-:Y:S02]  /*0350*/  IMAD R7, R8, R5, RZ ;  /* 0x0000000508077224 */ /* 0x000fe400078e02ff */
[----:B------:R-:W-:-:S04]  /*0360*/  IMAD.MOV.U32 R8, RZ, RZ, RZ ;  /* 0x000000ffff087224 */ /* 0x000fc800078e00ff */
[----:B------:R-:W-:Y:S01]  /*0370*/  IMAD.HI.U32 R7, R9, R7, R8 ;  /* 0x0000000709077227 */ /* 0x000fe200078e0008 */
[----:B------:R-:W-:-:S03]  /*0380*/  MOV R9, R3 ;  /* 0x0000000300097202 */ /* 0x000fc60000000f00 */
[----:B0-2---:R-:W-:-:S07]  /*0390*/  IMAD.MOV R8, RZ, RZ, -R6 ;  /* 0x000000ffff087224 */ /* 0x005fce00078e0a06 */
.L_x_15:
[----:B------:R-:W-:Y:S02]  /*03a0*/  IABS R10, R9 ;  /* 0x00000009000a7213 */ /* 0x000fe40000000000 */
[-C--:B------:R-:W-:Y:S02]  /*03b0*/  IABS R11, R0.reuse ;  /* 0x00000000000b7213 */ /* 0x080fe40000000000 */
[----:B------:R-:W-:Y:S01]  /*03c0*/  LOP3.LUT R20, RZ, R0, RZ, 0x33, !PT ;  /* 0x00000000ff147212 */ /* 0x000fe200078e33ff */
[----:B------:R-:W-:-:S04]  /*03d0*/  IMAD.HI.U32 R7, R7, R10, RZ ;  /* 0x0000000a07077227 */ /* 0x000fc800078e00ff */
[----:B------:R-:W-:-:S04]  /*03e0*/  IMAD.MOV R16, RZ, RZ, -R7 ;  /* 0x000000ffff107224 */ /* 0x000fc800078e0a07 */
[----:B------:R-:W-:-:S05]  /*03f0*/  IMAD R10, R11, R16, R10 ;  /* 0x000000100b0a7224 */ /* 0x000fca00078e020a */
[----:B------:R-:W-:-:S13]  /*0400*/  ISETP.GT.U32.AND P1, PT, R5, R10, PT ;  /* 0x0000000a0500720c */ /* 0x000fda0003f24070 */
[----:B------:R-:W-:Y:S01]  /*0410*/  @!P1 IADD3 R10, PT, PT, R10, -R11, RZ ;  /* 0x8000000b0a0a9210 */ /* 0x000fe20007ffe0ff */
[----:B------:R-:W-:-:S03]  /*0420*/  @!P1 VIADD R7, R7, 0x1 ;  /* 0x0000000107079836 */ /* 0x000fc60000000000 */
[----:B------:R-:W-:Y:S02]  /*0430*/  ISETP.GE.U32.AND P0, PT, R10, R5, PT ;  /* 0x000000050a00720c */ /* 0x000fe40003f06070 */
[----:B------:R-:W-:-:S04]  /*0440*/  LOP3.LUT R5, R9, R0, RZ, 0x3c, !PT ;  /* 0x0000000009057212 */ /* 0x000fc800078e3cff */
[----:B------:R-:W-:-:S07]  /*0450*/  ISETP.GE.AND P2, PT, R5, RZ, PT ;  /* 0x000000ff0500720c */ /* 0x000fce0003f46270 */
[----:B------:R-:W-:Y:S01]  /*0460*/  @P0 VIADD R7, R7, 0x1 ;  /* 0x0000000107070836 */ /* 0x000fe20000000000 */
[----:B------:R-:W-:-:S05]  /*0470*/  ISETP.NE.AND P0, PT, R0, RZ, PT ;  /* 0x000000ff0000720c */ /* 0x000fca0003f05270 */
[----:B------:R-:W-:-:S04]  /*0480*/  @!P2 IADD3 R7, PT, PT, -R7, RZ, RZ ;  /* 0x000000ff0707a210 */ /* 0x000fc80007ffe1ff */
[----:B------:R-:W-:-:S05]  /*0490*/  SEL R7, R20, R7, !P0 ;  /* 0x0000000714077207 */ /* 0x000fca0004000000 */
[----:B------:R-:W-:-:S04]  /*04a0*/  IMAD R10, R7, R0, R0 ;  /* 0x00000000070a7224 */ /* 0x000fc800078e0200 */
[----:B------:R-:W-:-:S04]  /*04b0*/  IMAD.IADD R17, R7, 0x1, R10 ;  /* 0x0000000107117824 */ /* 0x000fc800078e020a */
[----:B------:R-:W-:-:S06]  /*04c0*/  IMAD.WIDE R16, R17, 0x4, R14 ;  /* 0x0000000411107825 */ /* 0x000fcc00078e020e */
[----:B------:R0:W2:Y:S01]  /*04d0*/  LDG.E R16, desc[UR6][R16.64] ;  /* 0x0000000610107981 */ /* 0x0000a2000c1e1900 */
[----:B------:R-:W-:Y:S01]  /*04e0*/  VOTEU.ANY UR4, UPT, PT ;  /* 0x0000000000047886 */ /* 0x000fe200038e0100 */
[----:B------:R-:W-:Y:S01]  /*04f0*/  IMAD.MOV R5, RZ, RZ, -R7 ;  /* 0x000000ffff057224 */ /* 0x000fe200078e0a07 */
[----:B------:R-:W-:Y:S01]  /*0500*/  UFLO.U32 UR4, UR4 ;  /* 0x00000004000472bd */ /* 0x000fe200080e0000 */
[----:B------:R-:W1:Y:S02]  /*0510*/  S2R R10, SR_LANEID ;  /* 0x00000000000a7919 */ /* 0x000e640000000000 */
[----:B------:R-:W-:-:S05]  /*0520*/  IMAD R5, R0, R5, R9 ;  /* 0x0000000500057224 */ /* 0x000fca00078e0209 */
[----:B------:R-:W-:-:S05]  /*0530*/  IADD3 R5, PT, PT, R4, R5, RZ ;  /* 0x0000000504057210 */ /* 0x000fca0007ffe0ff */
[----:B------:R-:W-:Y:S01]  /*0540*/  IMAD.WIDE R18, R5, 0x4, R14 ;  /* 0x0000000405127825 */ /* 0x000fe200078e020e */
[----:B-1----:R-:W-:Y:S01]  /*0550*/  ISETP.EQ.U32.AND P4, PT, R10, UR4, PT ;  /* 0x000000040a007c0c */ /* 0x002fe2000bf82070 */
[----:B------:R-:W1:Y:S08]  /*0560*/  I2F.RP R5, R11 ;  /* 0x0000000b00057306 */ /* 0x000e700000209400 */
[----:B-1----:R-:W0:Y:S02]  /*0570*/  MUFU.RCP R5, R5 ;  /* 0x0000000500057308 */ /* 0x002e240000001000 */
[----:B0-----:R-:W-:Y:S01]  /*0580*/  VIADD R17, R5, 0xffffffe ;  /* 0x0ffffffe05117836 */ /* 0x001fe20000000000 */
[----:B--2---:R-:W-:-:S13]  /*0590*/  CREDUX.MIN.S32 UR5, R16 ;  /* 0x00000000100572cc */ /* 0x004fda0000008200 */
[----:B------:R-:W-:-:S05]  /*05a0*/  IMAD.U32 R7, RZ, RZ, UR5 ;  /* 0x00000005ff077e24 */ /* 0x000fca000f8e00ff */
[----:B------:R0:W-:Y:S04]  /*05b0*/  @P4 REDG.E.MIN.S32.STRONG.GPU desc[UR6][R12.64+-0x4], R7 ;  /* 0xfffffc070c00498e */ /* 0x0001e8000c92e306 */
[----:B------:R1:W2:Y:S01]  /*05c0*/  LDG.E R18, desc[UR6][R18.64] ;  /* 0x0000000612127981 */ /* 0x0002a2000c1e1900 */
[----:B------:R-:W3:Y:S01]  /*05d0*/  F2I.FTZ.U32.TRUNC.NTZ R17, R17 ;  /* 0x0000001100117305 */ /* 0x000ee2000021f000 */
[----:B------:R-:W-:-:S05]  /*05e0*/  IMAD.IADD R21, R2, 0x1, R9 ;  /* 0x0000000102157824 */ /* 0x000fca00078e0209 */
[----:B------:R-:W-:Y:S02]  /*05f0*/  IABS R22, R21 ;  /* 0x0000001500167213 */ /* 0x000fe40000000000 */
[----:B---3--:R-:W-:-:S05]  /*0600*/  IADD3 R16, PT, PT, RZ, -R17, RZ ;  /* 0x80000011ff107210 */ /* 0x008fca0007ffe0ff */
[----:B------:R-:W-:Y:S02]  /*0610*/  IMAD R23, R16, R11, RZ ;  /* 0x0000000b10177224 */ /* 0x000fe400078e02ff */
[----:B------:R-:W-:-:S04]  /*0620*/  IMAD.MOV.U32 R16, RZ, RZ, RZ ;  /* 0x000000ffff107224 */ /* 0x000fc800078e00ff */
[----:B0-----:R-:W-:Y:S01]  /*0630*/  IMAD.HI.U32 R7, R17, R23, R16 ;  /* 0x0000001711077227 */ /* 0x001fe200078e0010 */
[----:B------:R-:W-:-:S04]  /*0640*/  LOP3.LUT R17, R21, R0, RZ, 0x3c, !PT ;  /* 0x0000000015117212 */ /* 0x000fc800078e3cff */
[----:B------:R-:W-:Y:S01]  /*0650*/  ISETP.GE.AND P3, PT, R17, RZ, PT ;  /* 0x000000ff1100720c */ /* 0x000fe20003f66270 */
[----:B------:R-:W-:-:S05]  /*0660*/  IMAD.HI.U32 R16, R7, R22, RZ ;  /* 0x0000001607107227 */ /* 0x000fca00078e00ff */
[----:B------:R-:W-:-:S05]  /*0670*/  IADD3 R5, PT, PT, -R16, RZ, RZ ;  /* 0x000000ff10057210 */ /* 0x000fca0007ffe1ff */
[----:B------:R-:W-:Y:S02]  /*0680*/  IMAD R22, R11, R5, R22 ;  /* 0x000000050b167224 */ /* 0x000fe400078e0216 */
[----:B------:R-:W-:-:S05]  /*0690*/  IMAD.MOV.U32 R5, RZ, RZ, R11 ;  /* 0x000000ffff057224 */ /* 0x000fca00078e000b */
[----:B------:R-:W-:-:S13]  /*06a0*/  ISETP.GT.U32.AND P2, PT, R5, R22, PT ;  /* 0x000000160500720c */ /* 0x000fda0003f44070 */
[----:B------:R-:W-:Y:S01]  /*06b0*/  @!P2 IMAD.IADD R22, R22, 0x1, -R11 ;  /* 0x000000011616a824 */ /* 0x000fe200078e0a0b */
[----:B------:R-:W-:-:S04]  /*06c0*/  @!P2 IADD3 R16, PT, PT, R16, 0x1, RZ ;  /* 0x000000011010a810 */ /* 0x000fc80007ffe0ff */
[----:B------:R-:W-:-:S13]  /*06d0*/  ISETP.GE.U32.AND P1, PT, R22, R5, PT ;  /* 0x000000051600720c */ /* 0x000fda0003f26070 */
[----:B------:R-:W-:-:S04]  /*06e0*/  @P1 VIADD R16, R16, 0x1 ;  /* 0x0000000110101836 */ /* 0x000fc80000000000 */
[----:B------:R-:W-:-:S05]  /*06f0*/  @!P3 IMAD.MOV R16, RZ, RZ, -R16 ;  /* 0x000000ffff10b224 */ /* 0x000fca00078e0a10 */
[----:B------:R-:W-:-:S05]  /*0700*/  SEL R17, R20, R16, !P0 ;  /* 0x0000001014117207 */ /* 0x000fca0004000000 */
[----:B------:R-:W-:-:S05]  /*0710*/  IMAD R16, R17, R0, R0 ;  /* 0x0000000011107224 */ /* 0x000fca00078e0200 */
[----:B-1----:R-:W-:Y:S02]  /*0720*/  IADD3 R19, PT, PT, R17, R16, RZ ;  /* 0x0000001011137210 */ /* 0x002fe40007ffe0ff */
[----:B--2---:R-:W-:-:S03]  /*0730*/  CREDUX.MIN.S32 UR4, R18 ;  /* 0x00000000120472cc */ /* 0x004fc60000008200 */
[----:B------:R-:W-:-:S10]  /*0740*/  IMAD.WIDE R18, R19, 0x4, R14 ;  /* 0x0000000413127825 */ /* 0x000fd400078e020e */
[----:B------:R-:W-:-:S05]  /*0750*/  IMAD.U32 R23, RZ, RZ, UR4 ;  /* 0x00000004ff177e24 */ /* 0x000fca000f8e00ff */
[----:B------:R0:W-:Y:S04]  /*0760*/  @P4 REDG.E.MIN.S32.STRONG.GPU desc[UR6][R12.64+-0x4], R23 ;  /* 0xfffffc170c00498e */ /* 0x0001e8000c92e306 */
[----:B------:R-:W2:Y:S01]  /*0770*/  LDG.E R18, desc[UR6][R18.64] ;  /* 0x0000000612127981 */ /* 0x000ea2000c1e1900 */
[----:B------:R-:W-:Y:S01]  /*0780*/  VOTEU.ANY UR4, UPT, PT ;  /* 0x0000000000047886 */ /* 0x000fe200038e0100 */
[----:B------:R-:W-:Y:S01]  /*0790*/  IMAD.MOV R17, RZ, RZ, -R17 ;  /* 0x000000ffff117224 */ /* 0x000fe200078e0a11 */
[----:B------:R-:W-:-:S03]  /*07a0*/  UFLO.U32 UR4, UR4 ;  /* 0x00000004000472bd */ /* 0x000fc600080e0000 */
[----:B------:R-:W-:-:S03]  /*07b0*/  IMAD R17, R0, R17, R21 ;  /* 0x0000001100117224 */ /* 0x000fc600078e0215 */
[----:B------:R-:W-:Y:S02]  /*07c0*/  ISETP.EQ.U32.AND P4, PT, R10, UR4, PT ;  /* 0x000000040a007c0c */ /* 0x000fe4000bf82070 */
[----:B------:R-:W-:-:S05]  /*07d0*/  IADD3 R17, PT, PT, R4, R17, RZ ;  /* 0x0000001104117210 */ /* 0x000fca0007ffe0ff */
[----:B------:R-:W-:-:S04]  /*07e0*/  IMAD.WIDE R16, R17, 0x4, R14 ;  /* 0x0000000411107825 */ /* 0x000fc800078e020e */
[----:B------:R-:W-:-:S05]  /*07f0*/  IMAD.IADD R21, R2, 0x1, R21 ;  /* 0x0000000102157824 */ /* 0x000fca00078e0215 */
[----:B------:R-:W-:Y:S02]  /*0800*/  IABS R22, R21 ;  /* 0x0000001500167213 */ /* 0x000fe40000000000 */
[----:B--2---:R-:W-:-:S13]  /*0810*/  CREDUX.MIN.S32 UR5, R18 ;  /* 0x00000000120572cc */ /* 0x004fda0000008200 */
[----:B------:R-:W-:-:S05]  /*0820*/  IMAD.U32 R25, RZ, RZ, UR5 ;  /* 0x00000005ff197e24 */ /* 0x000fca000f8e00ff */
[----:B------:R1:W-:Y:S04]  /*0830*/  @P4 REDG.E.MIN.S32.STRONG.GPU desc[UR6][R12.64+-0x4], R25 ;  /* 0xfffffc190c00498e */ /* 0x0003e8000c92e306 */
[----:B------:R2:W3:Y:S01]  /*0840*/  LDG.E R16, desc[UR6][R16.64] ;  /* 0x0000000610107981 */ /* 0x0004e2000c1e1900 */
[----:B------:R-:W-:-:S05]  /*0850*/  IMAD.HI.U32 R18, R7, R22, RZ ;  /* 0x0000001607127227 */ /* 0x000fca00078e00ff */
[----:B------:R-:W-:-:S05]  /*0860*/  IADD3 R19, PT, PT, -R18, RZ, RZ ;  /* 0x000000ff12137210 */ /* 0x000fca0007ffe1ff */
[----:B------:R-:W-:Y:S01]  /*0870*/  IMAD R22, R11, R19, R22 ;  /* 0x000000130b167224 */ /* 0x000fe200078e0216 */
[----:B------:R-:W-:-:S04]  /*0880*/  LOP3.LUT R19, R21, R0, RZ, 0x3c, !PT ;  /* 0x0000000015137212 */ /* 0x000fc800078e3cff */
[----:B------:R-:W-:Y:S02]  /*0890*/  ISETP.GT.U32.AND P2, PT, R5, R22, PT ;  /* 0x000000160500720c */ /* 0x000fe40003f44070 */
[----:B------:R-:W-:-:S11]  /*08a0*/  ISETP.GE.AND P3, PT, R19, RZ, PT ;  /* 0x000000ff1300720c */ /* 0x000fd60003f66270 */
[----:B------:R-:W-:Y:S02]  /*08b0*/  @!P2 IMAD.IADD R22, R22, 0x1, -R11 ;  /* 0x000000011616a824 */ /* 0x000fe400078e0a0b */
[----:B------:R-:W-:-:S03]  /*08c0*/  @!P2 VIADD R18, R18, 0x1 ;  /* 0x000000011212a836 */ /* 0x000fc60000000000 */
[----:B------:R-:W-:-:S13]  /*08d0*/  ISETP.GE.U32.AND P1, PT, R22, R5, PT ;  /* 0x000000051600720c */ /* 0x000fda0003f26070 */
[----:B------:R-:W-:-:S05]  /*08e0*/  @P1 IADD3 R18, PT, PT, R18, 0x1, RZ ;  /* 0x0000000112121810 */ /* 0x000fca0007ffe0ff */
[----:B------:R-:W-:-:S05]  /*08f0*/  @!P3 IMAD.MOV R18, RZ, RZ, -R18 ;  /* 0x000000ffff12b224 */ /* 0x000fca00078e0a12 */
[----:B--2---:R-:W-:Y:S02]  /*0900*/  SEL R17, R20, R18, !P0 ;  /* 0x0000001214117207 */ /* 0x004fe40004000000 */
[----:B---3--:R-:W-:-:S03]  /*0910*/  CREDUX.MIN.S32 UR4, R16 ;  /* 0x00000000100472cc */ /* 0x008fc60000008200 */
[----:B------:R-:W-:-:S04]  /*0920*/  IMAD R16, R17, R0, R0 ;  /* 0x0000000011107224 */ /* 0x000fc800078e0200 */
[----:B------:R-:W-:-:S04]  /*0930*/  IMAD.IADD R19, R17, 0x1, R16 ;  /* 0x0000000111137824 */ /* 0x000fc800078e0210 */
[----:B------:R-:W-:Y:S02]  /*0940*/  IMAD.WIDE R18, R19, 0x4, R14 ;  /* 0x0000000413127825 */ /* 0x000fe400078e020e */
[----:B0-----:R-:W-:-:S05]  /*0950*/  MOV R23, UR4 ;  /* 0x0000000400177c02 */ /* 0x001fca0008000f00 */
[----:B------:R0:W-:Y:S04]  /*0960*/  @P4 REDG.E.MIN.S32.STRONG.GPU desc[UR6][R12.64+-0x4], R23 ;  /* 0xfffffc170c00498e */ /* 0x0001e8000c92e306 */
[----:B------:R-:W2:Y:S01]  /*0970*/  LDG.E R18, desc[UR6][R18.64] ;  /* 0x0000000612127981 */ /* 0x000ea2000c1e1900 */
[----:B------:R-:W-:Y:S01]  /*0980*/  VOTEU.ANY UR4, UPT, PT ;  /* 0x0000000000047886 */ /* 0x000fe200038e0100 */
[----:B------:R-:W-:Y:S01]  /*0990*/  IMAD.MOV R17, RZ, RZ, -R17 ;  /* 0x000000ffff117224 */ /* 0x000fe200078e0a11 */
[----:B------:R-:W-:-:S03]  /*09a0*/  UFLO.U32 UR4, UR4 ;  /* 0x00000004000472bd */ /* 0x000fc600080e0000 */
[----:B------:R-:W-:-:S03]  /*09b0*/  IMAD R17, R0, R17, R21 ;  /* 0x0000001100117224 */ /* 0x000fc600078e0215 */
[----:B------:R-:W-:Y:S01]  /*09c0*/  ISETP.EQ.U32.AND P4, PT, R10, UR4, PT ;  /* 0x000000040a007c0c */ /* 0x000fe2000bf82070 */
[----:B------:R-:W-:-:S04]  /*09d0*/  IMAD.IADD R17, R4, 0x1, R17 ;  /* 0x0000000104117824 */ /* 0x000fc800078e0211 */
[----:B------:R-:W-:-:S04]  /*09e0*/  IMAD.WIDE R16, R17, 0x4, R14 ;  /* 0x0000000411107825 */ /* 0x000fc800078e020e */
[----:B------:R-:W-:-:S05]  /*09f0*/  IMAD.IADD R21, R2, 0x1, R21 ;  /* 0x0000000102157824 */ /* 0x000fca00078e0215 */
[----:B------:R-:W-:Y:S02]  /*0a00*/  IABS R22, R21 ;  /* 0x0000001500167213 */ /* 0x000fe40000000000 */
[----:B--2---:R-:W-:-:S13]  /*0a10*/  CREDUX.MIN.S32 UR5, R18 ;  /* 0x00000000120572cc */ /* 0x004fda0000008200 */
[----:B-1----:R-:W-:-:S05]  /*0a20*/  MOV R25, UR5 ;  /* 0x0000000500197c02 */ /* 0x002fca0008000f00 */
[----:B------:R1:W-:Y:S04]  /*0a30*/  @P4 REDG.E.MIN.S32.STRONG.GPU desc[UR6][R12.64+-0x4], R25 ;  /* 0xfffffc190c00498e */ /* 0x0003e8000c92e306 */
[----:B------:R2:W3:Y:S01]  /*0a40*/  LDG.E R16, desc[UR6][R16.64] ;  /* 0x0000000610107981 */ /* 0x0004e2000c1e1900 */
[----:B------:R-:W-:-:S04]  /*0a50*/  IMAD.HI.U32 R18, R7, R22, RZ ;  /* 0x0000001607127227 */ /* 0x000fc800078e00ff */
[----:B------:R-:W-:-:S04]  /*0a60*/  IMAD.MOV R19, RZ, RZ, -R18 ;  /* 0x000000ffff137224 */ /* 0x000fc800078e0a12 */
[----:B------:R-:W-:Y:S01]  /*0a70*/  IMAD R22, R11, R19, R22 ;  /* 0x000000130b167224 */ /* 0x000fe200078e0216 */
[----:B------:R-:W-:-:S04]  /*0a80*/  LOP3.LUT R19, R21, R0, RZ, 0x3c, !PT ;  /* 0x0000000015137212 */ /* 0x000fc800078e3cff */
[----:B------:R-:W-:Y:S02]  /*0a90*/  ISETP.GT.U32.AND P2, PT, R5, R22, PT ;  /* 0x000000160500720c */ /* 0x000fe40003f44070 */
[----:B------:R-:W-:-:S11]  /*0aa0*/  ISETP.GE.AND P3, PT, R19, RZ, PT ;  /* 0x000000ff1300720c */ /* 0x000fd60003f66270 */
[----:B------:R-:W-:Y:S01]  /*0ab0*/  @!P2 IADD3 R22, PT, PT, R22, -R11, RZ ;  /* 0x8000000b1616a210 */ /* 0x000fe20007ffe0ff */
[----:B------:R-:W-:-:S03]  /*0ac0*/  @!P2 VIADD R18, R18, 0x1 ;  /* 0x000000011212a836 */ /* 0x000fc60000000000 */
[----:B------:R-:W-:-:S13]  /*0ad0*/  ISETP.GE.U32.AND P1, PT, R22, R5, PT ;  /* 0x000000051600720c */ /* 0x000fda0003f26070 */
[----:B------:R-:W-:-:S05]  /*0ae0*/  @P1 VIADD R18, R18, 0x1 ;  /* 0x0000000112121836 */ /* 0x000fca0000000000 */
[----:B------:R-:W-:-:S04]  /*0af0*/  @!P3 IADD3 R18, PT, PT, -R18, RZ, RZ ;  /* 0x000000ff1212b210 */ /* 0x000fc80007ffe1ff */
[----:B--2---:R-:W-:Y:S02]  /*0b00*/  SEL R17, R20, R18, !P0 ;  /* 0x0000001214117207 */ /* 0x004fe40004000000 */
[----:B---3--:R-:W-:-:S03]  /*0b10*/  CREDUX.MIN.S32 UR4, R16 ;  /* 0x00000000100472cc */ /* 0x008fc60000008200 */
[----:B------:R-:W-:-:S04]  /*0b20*/  IMAD R16, R17, R0, R0 ;  /* 0x0000000011107224 */ /* 0x000fc800078e0200 */
[----:B------:R-:W-:-:S04]  /*0b30*/  IMAD.IADD R19, R17, 0x1, R16 ;  /* 0x0000000111137824 */ /* 0x000fc800078e0210 */
[----:B------:R-:W-:-:S04]  /*0b40*/  IMAD.WIDE R18, R19, 0x4, R14 ;  /* 0x0000000413127825 */ /* 0x000fc800078e020e */
[----:B0-----:R-:W-:-:S05]  /*0b50*/  IMAD.U32 R23, RZ, RZ, UR4 ;  /* 0x00000004ff177e24 */ /* 0x001fca000f8e00ff */
[----:B------:R0:W-:Y:S04]  /*0b60*/  @P4 REDG.E.MIN.S32.STRONG.GPU desc[UR6][R12.64+-0x4], R23 ;  /* 0xfffffc170c00498e */ /* 0x0001e8000c92e306 */
[----:B------:R-:W2:Y:S01]  /*0b70*/  LDG.E R18, desc[UR6][R18.64] ;  /* 0x0000000612127981 */ /* 0x000ea2000c1e1900 */
[----:B------:R-:W-:Y:S01]  /*0b80*/  VOTEU.ANY UR4, UPT, PT ;  /* 0x0000000000047886 */ /* 0x000fe200038e0100 */
[----:B------:R-:W-:Y:S01]  /*0b90*/  IADD3 R17, PT, PT, -R17, RZ, RZ ;  /* 0x000000ff11117210 */ /* 0x000fe20007ffe1ff */
[----:B------:R-:W-:-:S04]  /*0ba0*/  UFLO.U32 UR4, UR4 ;  /* 0x00000004000472bd */ /* 0x000fc800080e0000 */
[----:B------:R-:W-:Y:S02]  /*0bb0*/  IMAD R17, R0, R17, R21 ;  /* 0x0000001100117224 */ /* 0x000fe400078e0215 */
[----:B------:R-:W-:Y:S02]  /*0bc0*/  ISETP.EQ.U32.AND P4, PT, R10, UR4, PT ;  /* 0x000000040a007c0c */ /* 0x000fe4000bf82070 */
[----:B------:R-:W-:-:S04]  /*0bd0*/  IMAD.IADD R17, R4, 0x1, R17 ;  /* 0x0000000104117824 */ /* 0x000fc800078e0211 */
[----:B------:R-:W-:Y:S01]  /*0be0*/  IMAD.WIDE R16, R17, 0x4, R14 ;  /* 0x0000000411107825 */ /* 0x000fe200078e020e */
[----:B------:R-:W-:-:S04]  /*0bf0*/  IADD3 R21, PT, PT, R2, R21, RZ ;  /* 0x0000001502157210 */ /* 0x000fc80007ffe0ff */
[----:B------:R-:W-:Y:S02]  /*0c00*/  IABS R22, R21 ;  /* 0x0000001500167213 */ /* 0x000fe40000000000 */
[----:B--2---:R-:W-:-:S13]  /*0c10*/  CREDUX.MIN.S32 UR5, R18 ;  /* 0x00000000120572cc */ /* 0x004fda0000008200 */
[----:B-1----:R-:W-:-:S05]  /*0c20*/  IMAD.U32 R25, RZ, RZ, UR5 ;  /* 0x00000005ff197e24 */ /* 0x002fca000f8e00ff */
        /* <DEDUP_REMOVED lines=8> */
[----:B------:R-:W-:Y:S01]  /*0cb0*/  @!P2 IMAD.IADD R22, R22, 0x1, -R11 ;  /* 0x000000011616a824 */ /* 0x000fe200078e0a0b */
[----:B------:R-:W-:-:S04]  /*0cc0*/  @!P2 IADD3 R18, PT, PT, R18, 0x1, RZ ;  /* 0x000000011212a810 */ /* 0x000fc80007ffe0ff */
[----:B------:R-:W-:-:S13]  /*0cd0*/  ISETP.GE.U32.AND P1, PT, R22, R5, PT ;  /* 0x000000051600720c */ /* 0x000fda0003f26070 */
[----:B------:R-:W-:-:S04]  /*0ce0*/  @P1 VIADD R18, R18, 0x1 ;  /* 0x0000000112121836 */ /* 0x000fc80000000000 */
[----:B------:R-:W-:-:S05]  /*0cf0*/  @!P3 IMAD.MOV R18, RZ, RZ, -R18 ;  /* 0x000000ffff12b224 */ /* 0x000fca00078e0a12 */
[----:B--2---:R-:W-:Y:S02]  /*0d00*/  SEL R17, R20, R18, !P0 ;  /* 0x0000001214117207 */ /* 0x004fe40004000000 */
[----:B---3--:R-:W-:-:S03]  /*0d10*/  CREDUX.MIN.S32 UR4, R16 ;  /* 0x00000000100472cc */ /* 0x008fc60000008200 */
[----:B------:R-:W-:-:S05]  /*0d20*/  IMAD R16, R17, R0, R0 ;  /* 0x0000000011107224 */ /* 0x000fca00078e0200 */
[----:B------:R-:W-:-:S05]  /*0d30*/  IADD3 R19, PT, PT, R17, R16, RZ ;  /* 0x0000001011137210 */ /* 0x000fca0007ffe0ff */
[----:B------:R-:W-:-:S04]  /*0d40*/  IMAD.WIDE R18, R19, 0x4, R14 ;  /* 0x0000000413127825 */ /* 0x000fc800078e020e */
[----:B0-----:R-:W-:-:S05]  /*0d50*/  IMAD.U32 R23, RZ, RZ, UR4 ;  /* 0x00000004ff177e24 */ /* 0x001fca000f8e00ff */
        /* <DEDUP_REMOVED lines=12> */
[----:B-1----:R-:W-:-:S05]  /*0e20*/  IMAD.U32 R25, RZ, RZ, UR5 ;  /* 0x00000005ff197e24 */ /* 0x002fca000f8e00ff */
[----:B------:R1:W-:Y:S04]  /*0e30*/  @P4 REDG.E.MIN.S32.STRONG.GPU desc[UR6][R12.64+-0x4], R25 ;  /* 0xfffffc190c00498e */ /* 0x0003e8000c92e306 */
[----:B------:R-:W2:Y:S01]  /*0e40*/  LDG.E R16, desc[UR6][R16.64] ;  /* 0x0000000610107981 */ /* 0x000ea2000c1e1900 */
        /* <DEDUP_REMOVED lines=11> */
[----:B------:R-:W-:Y:S02]  /*0f00*/  SEL R19, R20, R18, !P0 ;  /* 0x0000001214137207 */ /* 0x000fe40004000000 */
[----:B--2---:R-:W-:-:S03]  /*0f10*/  CREDUX.MIN.S32 UR4, R16 ;  /* 0x00000000100472cc */ /* 0x004fc60000008200 */
        /* <DEDUP_REMOVED lines=30> */
[----:B--2---:R-:W-:-:S05]  /*1100*/  SEL R19, R20, R16, !P0 ;  /* 0x0000001014137207 */ /* 0x004fca0004000000 */
[----:B------:R-:W-:-:S04]  /*1110*/  IMAD R16, R19, R0, R0 ;  /* 0x0000000013107224 */ /* 0x000fc800078e0200 */
[----:B------:R-:W-:-:S04]  /*1120*/  IMAD.IADD R17, R19, 0x1, R16 ;  /* 0x0000000113117824 */ /* 0x000fc800078e0210 */
[----:B------:R-:W-:Y:S01]  /*1130*/  IMAD.WIDE R16, R17, 0x4, R14 ;  /* 0x0000000411107825 */ /* 0x000fe200078e020e */
[----:B---3--:R-:W-:-:S13]  /*1140*/  CREDUX.MIN.S32 UR4, R18 ;  /* 0x00000000120472cc */ /* 0x008fda0000008200 */
        /* <DEDUP_REMOVED lines=15> */
[----:B------:R-:W2:Y:S01]  /*1240*/  LDG.E R18, desc[UR6][R18.64] ;  /* 0x0000000612127981 */ /* 0x000ea2000c1e1900 */
[----:B------:R-:W-:-:S04]  /*1250*/  IMAD.HI.U32 R16, R7, R22, RZ ;  /* 0x0000001607107227 */ /* 0x000fc800078e00ff */
[----:B------:R-:W-:-:S04]  /*1260*/  IMAD.MOV R17, RZ, RZ, -R16 ;  /* 0x000000ffff117224 */ /* 0x000fc800078e0a10 */
[----:B------:R-:W-:-:S05]  /*1270*/  IMAD R22, R11, R17, R22 ;  /* 0x000000110b167224 */ /* 0x000fca00078e0216 */
[----:B------:R-:W-:-:S13]  /*1280*/  ISETP.GT.U32.AND P2, PT, R5, R22, PT ;  /* 0x000000160500720c */ /* 0x000fda0003f44070 */
[----:B------:R-:W-:Y:S01]  /*1290*/  @!P2 IMAD.IADD R22, R22, 0x1, -R11 ;  /* 0x000000011616a824 */ /* 0x000fe200078e0a0b */
[----:B------:R-:W-:Y:S02]  /*12a0*/  LOP3.LUT R11, R21, R0, RZ, 0x3c, !PT ;  /* 0x00000000150b7212 */ /* 0x000fe400078e3cff */
[----:B------:R-:W-:Y:S02]  /*12b0*/  @!P2 IADD3 R16, PT, PT, R16, 0x1, RZ ;  /* 0x000000011010a810 */ /* 0x000fe40007ffe0ff */
[----:B------:R-:W-:Y:S02]  /*12c0*/  ISETP.GE.U32.AND P1, PT, R22, R5, PT ;  /* 0x000000051600720c */ /* 0x000fe40003f26070 */
[----:B------:R-:W-:-:S11]  /*12d0*/  ISETP.GE.AND P3, PT, R11, RZ, PT ;  /* 0x000000ff0b00720c */ /* 0x000fd60003f66270 */
[----:B------:R-:W-:-:S04]  /*12e0*/  @P1 VIADD R16, R16, 0x1 ;  /* 0x0000000110101836 */ /* 0x000fc80000000000 */
[----:B------:R-:W-:-:S05]  /*12f0*/  @!P3 IMAD.MOV R16, RZ, RZ, -R16 ;  /* 0x000000ffff10b224 */ /* 0x000fca00078e0a10 */
[----:B------:R-:W-:-:S05]  /*1300*/  SEL R11, R20, R16, !P0 ;  /* 0x00000010140b7207 */ /* 0x000fca0004000000 */
[----:B------:R-:W-:-:S05]  /*1310*/  IMAD R16, R11, R0, R0 ;  /* 0x000000000b107224 */ /* 0x000fca00078e0200 */
[----:B------:R-:W-:-:S05]  /*1320*/  IADD3 R17, PT, PT, R11, R16, RZ ;  /* 0x000000100b117210 */ /* 0x000fca0007ffe0ff */
[----:B------:R-:W-:Y:S01]  /*1330*/  IMAD.WIDE R16, R17, 0x4, R14 ;  /* 0x0000000411107825 */ /* 0x000fe200078e020e */
[----:B--2---:R-:W-:-:S13]  /*1340*/  CREDUX.MIN.S32 UR4, R18 ;  /* 0x00000000120472cc */ /* 0x004fda0000008200 */
        /* <DEDUP_REMOVED lines=9> */
[----:B------:R-:W-:Y:S01]  /*13e0*/  IMAD.WIDE R10, R11, 0x4, R14 ;  /* 0x000000040b0a7825 */ /* 0x000fe200078e020e */
[----:B--2---:R-:W-:-:S13]  /*13f0*/  CREDUX.MIN.S32 UR5, R16 ;  /* 0x00000000100572cc */ /* 0x004fda0000008200 */
[----:B------:R-:W-:-:S05]  /*1400*/  IMAD.U32 R21, RZ, RZ, UR5 ;  /* 0x00000005ff157e24 */ /* 0x000fca000f8e00ff */
[----:B------:R0:W-:Y:S04]  /*1410*/  @P0 REDG.E.MIN.S32.STRONG.GPU desc[UR6][R12.64+-0x4], R21 ;  /* 0xfffffc150c00098e */ /* 0x0001e8000c92e306 */
[----:B------:R-:W2:Y:S01]  /*1420*/  LDG.E R10, desc[UR6][R10.64] ;  /* 0x000000060a0a7981 */ /* 0x000ea2000c1e1900 */
[----:B------:R-:W-:Y:S01]  /*1430*/  IADD3 R8, PT, PT, R8, 0x8, RZ ;  /* 0x0000000808087810 */ /* 0x000fe20007ffe0ff */
[----:B------:R-:W-:Y:S01]  /*1440*/  IMAD R9, R2, 0x8, R9 ;  /* 0x0000000802097824 */ /* 0x000fe200078e0209 */
[----:B--2---:R-:W-:-:S13]  /*1450*/  CREDUX.MIN.S32 UR4, R10 ;  /* 0x000000000a0472cc */ /* 0x004fda0000008200 */
[----:B------:R-:W-:-:S05]  /*1460*/  IMAD.U32 R17, RZ, RZ, UR4 ;  /* 0x00000004ff117e24 */ /* 0x000fca000f8e00ff */
[----:B------:R0:W-:Y:S01]  /*1470*/  @P0 REDG.E.MIN.S32.STRONG.GPU desc[UR6][R12.64+-0x4], R17 ;  /* 0xfffffc110c00098e */ /* 0x0001e2000c92e306 */
[----:B------:R-:W-:-:S13]  /*1480*/  ISETP.NE.AND P0, PT, R8, RZ, PT ;  /* 0x000000ff0800720c */ /* 0x000fda0003f05270 */
[----:B0-----:R-:W-:Y:S05]  /*1490*/  @P0 BRA `(.L_x_15) ;  /* 0xffffffec00c00947 */ /* 0x001fea000383ffff */
[----:B------:R-:W-:-:S07]  /*14a0*/  IMAD.MOV.U32 R10, RZ, RZ, R6 ;  /* 0x000000ffff0a7224 */ /* 0x000fce00078e0006 */
.L_x_14:
[----:B------:R-:W0:Y:S02]  /*14b0*/  LDC R5, c[0x0][0x3a0] ;  /* 0x0000e800ff057b82 */ /* 0x000e240000000800 */
[----:B0-----:R-:W-:-:S13]  /*14c0*/  LOP3.LUT P0, R6, R5, 0x7, RZ, 0xc0, !PT ;  /* 0x0000000705067812 */ /* 0x001fda000780c0ff */
[----:B------:R-:W-:Y:S05]  /*14d0*/  @!P0 EXIT ;  /* 0x000000000000894d */ /* 0x000fea0003800000 */
[----:B------:R-:W-:Y:S02]  /*14e0*/  ISETP.GE.U32.AND P1, PT, R6, 0x4, PT ;  /* 0x000000040600780c */ /* 0x000fe40003f26070 */
[----:B------:R-:W-:-:S04]  /*14f0*/  LOP3.LUT R20, R5, 0x3, RZ, 0xc0, !PT ;  /* 0x0000000305147812 */ /* 0x000fc800078ec0ff */
[----:B------:R-:W-:-:S07]  /*1500*/  ISETP.NE.AND P0, PT, R20, RZ, PT ;  /* 0x000000ff1400720c */ /* 0x000fce0003f05270 */
[----:B------:R-:W-:Y:S06]  /*1510*/  @!P1 BRA `(.L_x_16) ;  /* 0x0000000800349947 */ /* 0x000fec0003800000 */
[----:B------:R-:W-:Y:S01]  /*1520*/  IABS R11, R0 ;  /* 0x00000000000b7213 */ /* 0x000fe20000000000 */
[----:B------:R-:W-:-:S03]  /*1530*/  IMAD R19, R2, R10, R3 ;  /* 0x0000000a02137224 */ /* 0x000fc600078e0203 */
[----:B------:R-:W0:Y:S02]  /*1540*/  I2F.RP R9, R11 ;  /* 0x0000000b00097306 */ /* 0x000e240000209400 */
[----:B------:R-:W-:-:S06]  /*1550*/  IABS R8, R19 ;  /* 0x0000001300087213 */ /* 0x000fcc0000000000 */
[----:B0-----:R-:W0:Y:S02]  /*1560*/  MUFU.RCP R9, R9 ;  /* 0x0000000900097308 */ /* 0x001e240000001000 */
[----:B0-----:R-:W-:-:S06]  /*1570*/  IADD3 R16, PT, PT, R9, 0xffffffe, RZ ;  /* 0x0ffffffe09107810 */ /* 0x001fcc0007ffe0ff */
[----:B------:R0:W1:Y:S02]  /*1580*/  F2I.FTZ.U32.TRUNC.NTZ R7, R16 ;  /* 0x0000001000077305 */ /* 0x000064000021f000 */
[----:B0-----:R-:W-:Y:S01]  /*1590*/  LOP3.LUT R16, RZ, R0, RZ, 0x33, !PT ;  /* 0x00000000ff107212 */ /* 0x001fe200078e33ff */
[----:B-1----:R-:W-:-:S04]  /*15a0*/  IMAD.MOV R6, RZ, RZ, -R7 ;  /* 0x000000ffff067224 */ /* 0x002fc800078e0a07 */
[----:B------:R-:W-:Y:S02]  /*15b0*/  IMAD R17, R6, R11, RZ ;  /* 0x0000000b06117224 */ /* 0x000fe400078e02ff */
[----:B------:R-:W-:-:S04]  /*15c0*/  IMAD.MOV.U32 R6, RZ, RZ, RZ ;  /* 0x000000ffff067224 */ /* 0x000fc800078e00ff */
[----:B------:R-:W-:-:S06]  /*15d0*/  IMAD.HI.U32 R17, R7, R17, R6 ;  /* 0x0000001107117227 */ /* 0x000fcc00078e0006 */
        /* <DEDUP_REMOVED lines=9> */
[----:B------:R-:W-:Y:S02]  /*1670*/  @P1 IADD3 R6, PT, PT, R6, 0x1, RZ ;  /* 0x0000000106061810 */ /* 0x000fe40007ffe0ff */
[----:B------:R-:W-:-:S03]  /*1680*/  ISETP.NE.AND P1, PT, R0, RZ, PT ;  /* 0x000000ff0000720c */ /* 0x000fc60003f25270 */
[----:B------:R-:W-:-:S05]  /*1690*/  @!P3 IMAD.MOV R6, RZ, RZ, -R6 ;  /* 0x000000ffff06b224 */ /* 0x000fca00078e0a06 */
[----:B------:R-:W-:-:S05]  /*16a0*/  SEL R7, R16, R6, !P1 ;  /* 0x0000000610077207 */ /* 0x000fca0004800000 */
[----:B------:R-:W-:-:S04]  /*16b0*/  IMAD R6, R7, R0, R0 ;  /* 0x0000000007067224 */ /* 0x000fc800078e0200 */
[----:B------:R-:W-:-:S04]  /*16c0*/  IMAD.IADD R9, R7, 0x1, R6 ;  /* 0x0000000107097824 */ /* 0x000fc800078e0206 */
[----:B------:R-:W-:-:S06]  /*16d0*/  IMAD.WIDE R8, R9, 0x4, R14 ;  /* 0x0000000409087825 */ /* 0x000fcc00078e020e */
[----:B------:R-:W2:Y:S01]  /*16e0*/  LDG.E R8, desc[UR6][R8.64] ;  /* 0x0000000608087981 */ /* 0x000ea2000c1e1900 */
[----:B------:R-:W-:Y:S01]  /*16f0*/  VOTEU.ANY UR4, UPT, PT ;  /* 0x0000000000047886 */ /* 0x000fe200038e0100 */
[----:B------:R-:W-:Y:S01]  /*1700*/  IADD3 R7, PT, PT, -R7, RZ, RZ ;  /* 0x000000ff07077210 */ /* 0x000fe20007ffe1ff */
[----:B------:R-:W-:Y:S01]  /*1710*/  UFLO.U32 UR4, UR4 ;  /* 0x00000004000472bd */ /* 0x000fe200080e0000 */
[----:B------:R-:W0:Y:S03]  /*1720*/  S2R R18, SR_LANEID ;  /* 0x0000000000127919 */ /* 0x000e260000000000 */
[----:B------:R-:W-:-:S04]  /*1730*/  IMAD R7, R0, R7, R19 ;  /* 0x0000000700077224 */ /* 0x000fc800078e0213 */
[----:B------:R-:W-:-:S04]  /*1740*/  IMAD.IADD R7, R4, 0x1, R7 ;  /* 0x0000000104077824 */ /* 0x000fc800078e0207 */
[----:B------:R-:W-:Y:S01]  /*1750*/  IMAD.WIDE R6, R7, 0x4, R14 ;  /* 0x0000000407067825 */ /* 0x000fe200078e020e */
[----:B0-----:R-:W-:Y:S02]  /*1760*/  ISETP.EQ.U32.AND P5, PT, R18, UR4, PT ;  /* 0x0000000412007c0c */ /* 0x001fe4000bfa2070 */
[----:B------:R-:W-:Y:S02]  /*1770*/  IADD3 R19, PT, PT, R2, R19, RZ ;  /* 0x0000001302137210 */ /* 0x000fe40007ffe0ff */
[----:B--2---:R-:W-:-:S13]  /*1780*/  CREDUX.MIN.S32 UR5, R8 ;  /* 0x00000000080572cc */ /* 0x004fda0000008200 */
[----:B------:R-:W-:-:S05]  /*1790*/  IMAD.U32 R21, RZ, RZ, UR5 ;  /* 0x00000005ff157e24 */ /* 0x000fca000f8e00ff */
[----:B------:R0:W-:Y:S04]  /*17a0*/  @P5 REDG.E.MIN.S32.STRONG.GPU desc[UR6][R12.64+-0x4], R21 ;  /* 0xfffffc150c00598e */ /* 0x0001e8000c92e306 */
[----:B------:R-:W2:Y:S01]  /*17b0*/  LDG.E R6, desc[UR6][R6.64] ;  /* 0x0000000606067981 */ /* 0x000ea2000c1e1900 */
[----:B------:R-:W-:-:S05]  /*17c0*/  IABS R22, R19 ;  /* 0x0000001300167213 */ /* 0x000fca0000000000 */
        /* <DEDUP_REMOVED lines=11> */
[----:B------:R-:W-:Y:S02]  /*1880*/  SEL R9, R16, R8, !P1 ;  /* 0x0000000810097207 */ /* 0x000fe40004800000 */
[----:B--2---:R-:W-:-:S03]  /*1890*/  CREDUX.MIN.S32 UR4, R6 ;  /* 0x00000000060472cc */ /* 0x004fc60000008200 */
        /* <DEDUP_REMOVED lines=30> */
[----:B--2---:R-:W-:-:S05]  /*1a80*/  SEL R9, R16, R6, !P1 ;  /* 0x0000000610097207 */ /* 0x004fca0004800000 */
[----:B------:R-:W-:-:S04]  /*1a90*/  IMAD R6, R9, R0, R0 ;  /* 0x0000000009067224 */ /* 0x000fc800078e0200 */
[----:B------:R-:W-:-:S04]  /*1aa0*/  IMAD.IADD R7, R9, 0x1, R6 ;  /* 0x0000000109077824 */ /* 0x000fc800078e0206 */
[----:B------:R-:W-:Y:S01]  /*1ab0*/  IMAD.WIDE R6, R7, 0x4, R14 ;  /* 0x0000000407067825 */ /* 0x000fe200078e020e */
[----:B---3--:R-:W-:-:S13]  /*1ac0*/  CREDUX.MIN.S32 UR4, R8 ;  /* 0x00000000080472cc */ /* 0x008fda0000008200 */
        /* <DEDUP_REMOVED lines=10> */
[----:B------:R-:W-:Y:S01]  /*1b70*/  IMAD.IADD R19, R2, 0x1, R19 ;  /* 0x0000000102137824 */ /* 0x000fe200078e0213 */
[----:B--2---:R-:W-:-:S13]  /*1b80*/  CREDUX.MIN.S32 UR5, R6 ;  /* 0x00000000060572cc */ /* 0x004fda0000008200 */
[----:B-1----:R-:W-:-:S05]  /*1b90*/  MOV R23, UR5 ;  /* 0x0000000500177c02 */ /* 0x002fca0008000f00 */
[----:B------:R0:W-:Y:S04]  /*1ba0*/  @P5 REDG.E.MIN.S32.STRONG.GPU desc[UR6][R12.64+-0x4], R23 ;  /* 0xfffffc170c00598e */ /* 0x0001e8000c92e306 */
[----:B------:R-:W2:Y:S01]  /*1bb0*/  LDG.E R8, desc[UR6][R8.64] ;  /* 0x0000000608087981 */ /* 0x000ea2000c1e1900 */
[----:B------:R-:W-:-:S05]  /*1bc0*/  IABS R6, R19 ;  /* 0x0000001300067213 */ /* 0x000fca0000000000 */
        /* <DEDUP_REMOVED lines=9> */
[----:B------:R-:W-:-:S06]  /*1c60*/  @P2 VIADD R17, R17, 0x1 ;  /* 0x0000000111112836 */ /* 0x000fcc0000000000 */
[----:B------:R-:W-:-:S04]  /*1c70*/  @!P4 IADD3 R17, PT, PT, -R17, RZ, RZ ;  /* 0x000000ff1111c210 */ /* 0x000fc80007ffe1ff */
[----:B------:R-:W-:-:S05]  /*1c80*/  SEL R17, R16, R17, !P1 ;  /* 0x0000001110117207 */ /* 0x000fca0004800000 */
[----:B------:R-:W-:-:S04]  /*1c90*/  IMAD R6, R17, R0, R0 ;  /* 0x0000000011067224 */ /* 0x000fc800078e0200 */
[----:B------:R-:W-:-:S04]  /*1ca0*/  IMAD.IADD R7, R17, 0x1, R6 ;  /* 0x0000000111077824 */ /* 0x000fc800078e0206 */
[----:B------:R-:W-:Y:S01]  /*1cb0*/  IMAD.WIDE R6, R7, 0x4, R14 ;  /* 0x0000000407067825 */ /* 0x000fe200078e020e */
[----:B--2---:R-:W-:-:S13]  /*1cc0*/  CREDUX.MIN.S32 UR4, R8 ;  /* 0x00000000080472cc */ /* 0x004fda0000008200 */
[----:B------:R-:W-:-:S05]  /*1cd0*/  IMAD.U32 R11, RZ, RZ, UR4 ;  /* 0x00000004ff0b7e24 */ /* 0x000fca000f8e00ff */
        /* <DEDUP_REMOVED lines=9> */
[----:B--2---:R-:W-:-:S13]  /*1d70*/  CREDUX.MIN.S32 UR5, R6 ;  /* 0x00000000060572cc */ /* 0x004fda0000008200 */
[----:B------:R-:W-:-:S05]  /*1d80*/  IMAD.U32 R17, RZ, RZ, UR5 ;  /* 0x00000005ff117e24 */ /* 0x000fca000f8e00ff */
[----:B------:R0:W-:Y:S04]  /*1d90*/  @P1 REDG.E.MIN.S32.STRONG.GPU desc[UR6][R12.64+-0x4], R17 ;  /* 0xfffffc110c00198e */ /* 0x0001e8000c92e306 */
[----:B------:R-:W2:Y:S02]  /*1da0*/  LDG.E R8, desc[UR6][R8.64] ;  /* 0x0000000608087981 */ /* 0x000ea4000c1e1900 */
[----:B--2---:R-:W-:-:S13]  /*1db0*/  CREDUX.MIN.S32 UR4, R8 ;  /* 0x00000000080472cc */ /* 0x004fda0000008200 */
[----:B------:R-:W-:-:S05]  /*1dc0*/  MOV R7, UR4 ;  /* 0x0000000400077c02 */ /* 0x000fca0008000f00 */
[----:B------:R0:W-:Y:S01]  /*1dd0*/  @P1 REDG.E.MIN.S32.STRONG.GPU desc[UR6][R12.64+-0x4], R7 ;  /* 0xfffffc070c00198e */ /* 0x0001e2000c92e306 */
[----:B------:R-:W-:-:S07]  /*1de0*/  VIADD R10, R10, 0x4 ;  /* 0x000000040a0a7836 */ /* 0x000fce0000000000 */
.L_x_16:
[----:B------:R-:W-:Y:S05]  /*1df0*/  @!P0 EXIT ;  /* 0x000000000000894d */ /* 0x000fea0003800000 */
[----:B------:R-:W-:Y:S02]  /*1e00*/  ISETP.NE.AND P1, PT, R20, 0x1, PT ;  /* 0x000000011400780c */ /* 0x000fe40003f25270 */
[----:B------:R-:W-:-:S04]  /*1e10*/  LOP3.LUT R5, R5, 0x1, RZ, 0xc0, !PT ;  /* 0x0000000105057812 */ /* 0x000fc800078ec0ff */
[----:B------:R-:W-:-:S07]  /*1e20*/  ISETP.NE.U32.AND P0, PT, R5, 0x1, PT ;  /* 0x000000010500780c */ /* 0x000fce0003f05070 */
[----:B------:R-:W-:Y:S06]  /*1e30*/  @!P1 BRA `(.L_x_17) ;  /* 0x00000004003c9947 */ /* 0x000fec0003800000 */
[----:B------:R-:W-:Y:S01]  /*1e40*/  IABS R5, R0 ;  /* 0x0000000000057213 */ /* 0x000fe20000000000 */
[----:B0-----:R-:W-:-:S03]  /*1e50*/  IMAD R7, R2, R10, R3 ;  /* 0x0000000a02077224 */ /* 0x001fc600078e0203 */
[----:B------:R-:W0:Y:S02]  /*1e60*/  I2F.RP R6, R5 ;  /* 0x0000000500067306 */ /* 0x000e240000209400 */
[----:B------:R-:W-:-:S06]  /*1e70*/  IABS R17, R7 ;  /* 0x0000000700117213 */ /* 0x000fcc0000000000 */
[----:B0-----:R-:W0:Y:S02]  /*1e80*/  MUFU.RCP R6, R6 ;  /* 0x0000000600067308 */ /* 0x001e240000001000 */
[----:B0-----:R-:W-:-:S06]  /*1e90*/  VIADD R16, R6, 0xffffffe ;  /* 0x0ffffffe06107836 */ /* 0x001fcc0000000000 */
[----:B------:R-:W0:Y:S02]  /*1ea0*/  F2I.FTZ.U32.TRUNC.NTZ R9, R16 ;  /* 0x0000001000097305 */ /* 0x000e24000021f000 */
[----:B0-----:R-:W-:-:S05]  /*1eb0*/  IADD3 R8, PT, PT, RZ, -R9, RZ ;  /* 0x80000009ff087210 */ /* 0x001fca0007ffe0ff */
[----:B------:R-:W-:Y:S02]  /*1ec0*/  IMAD R11, R8, R5, RZ ;  /* 0x00000005080b7224 */ /* 0x000fe400078e02ff */
[----:B------:R-:W-:-:S04]  /*1ed0*/  IMAD.MOV.U32 R8, RZ, RZ, RZ ;  /* 0x000000ffff087224 */ /* 0x000fc800078e00ff */
[----:B------:R-:W-:Y:S01]  /*1ee0*/  IMAD.HI.U32 R9, R9, R11, R8 ;  /* 0x0000000b09097227 */ /* 0x000fe200078e0008 */
[----:B------:R-:W-:-:S05]  /*1ef0*/  MOV R8, R17 ;  /* 0x0000001100087202 */ /* 0x000fca0000000f00 */
        /* <DEDUP_REMOVED lines=9> */
[----:B------:R-:W-:Y:S02]  /*1f90*/  @P1 IADD3 R6, PT, PT, R6, 0x1, RZ ;  /* 0x0000000106061810 */ /* 0x000fe40007ffe0ff */
[----:B------:R-:W-:-:S03]  /*1fa0*/  ISETP.NE.AND P1, PT, R0, RZ, PT ;  /* 0x000000ff0000720c */ /* 0x000fc60003f25270 */
[----:B------:R-:W-:Y:S01]  /*1fb0*/  IMAD.MOV.U32 R11, RZ, RZ, R6 ;  /* 0x000000ffff0b7224 */ /* 0x000fe200078e0006 */
[----:B------:R-:W-:-:S04]  /*1fc0*/  LOP3.LUT R6, RZ, R0, RZ, 0x33, !PT ;  /* 0x00000000ff067212 */ /* 0x000fc800078e33ff */
[----:B------:R-:W-:-:S04]  /*1fd0*/  @!P3 IADD3 R11, PT, PT, -R11, RZ, RZ ;  /* 0x000000ff0b0bb210 */ /* 0x000fc80007ffe1ff */
        /* <DEDUP_REMOVED lines=12> */
[----:B0-----:R-:W-:-:S03]  /*20a0*/  ISETP.EQ.U32.AND P5, PT, R8, UR4, PT ;  /* 0x0000000408007c0c */ /* 0x001fc6000bfa2070 */
[----:B------:R-:W-:Y:S01]  /*20b0*/  IMAD.IADD R7, R2, 0x1, R7 ;  /* 0x0000000102077824 */ /* 0x000fe200078e0207 */
[----:B--2---:R-:W-:-:S13]  /*20c0*/  CREDUX.MIN.S32 UR5, R16 ;  /* 0x00000000100572cc */ /* 0x004fda0000008200 */
[----:B------:R-:W-:-:S05]  /*20d0*/  MOV R21, UR5 ;  /* 0x0000000500157c02 */ /* 0x000fca0008000f00 */
[----:B------:R-:W-:Y:S04]  /*20e0*/  @P5 REDG.E.MIN.S32.STRONG.GPU desc[UR6][R12.64+-0x4], R21 ;  /* 0xfffffc150c00598e */ /* 0x000fe8000c92e306 */
[----:B------:R-:W2:Y:S01]  /*20f0*/  LDG.E R18, desc[UR6][R18.64] ;  /* 0x0000000612127981 */ /* 0x000ea2000c1e1900 */
[----:B------:R-:W-:-:S05]  /*2100*/  IABS R16, R7 ;  /* 0x0000000700107213 */ /* 0x000fca0000000000 */
[----:B------:R-:W-:-:S05]  /*2110*/  IMAD.HI.U32 R9, R9, R16, RZ ;  /* 0x0000001009097227 */ /* 0x000fca00078e00ff */
[----:B------:R-:W-:-:S05]  /*2120*/  IADD3 R11, PT, PT, -R9, RZ, RZ ;  /* 0x000000ff090b7210 */ /* 0x000fca0007ffe1ff */
[----:B------:R-:W-:-:S05]  /*2130*/  IMAD R16, R5, R11, R16 ;  /* 0x0000000b05107224 */ /* 0x000fca00078e0210 */
[----:B------:R-:W-:-:S13]  /*2140*/  ISETP.GT.U32.AND P3, PT, R5, R16, PT ;  /* 0x000000100500720c */ /* 0x000fda0003f64070 */
[----:B------:R-:W-:Y:S01]  /*2150*/  @!P3 IMAD.IADD R16, R16, 0x1, -R5 ;  /* 0x000000011010b824 */ /* 0x000fe200078e0a05 */
[----:B------:R-:W-:-:S04]  /*2160*/  @!P3 IADD3 R9, PT, PT, R9, 0x1, RZ ;  /* 0x000000010909b810 */ /* 0x000fc80007ffe0ff */
        /* <DEDUP_REMOVED lines=10> */
[----:B------:R-:W-:-:S05]  /*2210*/  MOV R5, UR4 ;  /* 0x0000000400057c02 */ /* 0x000fca0008000f00 */
        /* <DEDUP_REMOVED lines=12> */
[----:B------:R-:W2:Y:S02]  /*22e0*/  LDG.E R6, desc[UR6][R6.64] ;  /* 0x0000000606067981 */ /* 0x000ea4000c1e1900 */
[----:B--2---:R-:W-:-:S13]  /*22f0*/  CREDUX.MIN.S32 UR4, R6 ;  /* 0x00000000060472cc */ /* 0x004fda0000008200 */
[----:B0-----:R-:W-:-:S05]  /*2300*/  MOV R5, UR4 ;  /* 0x0000000400057c02 */ /* 0x001fca0008000f00 */
[----:B------:R1:W-:Y:S01]  /*2310*/  @P1 REDG.E.MIN.S32.STRONG.GPU desc[UR6][R12.64+-0x4], R5 ;  /* 0xfffffc050c00198e */ /* 0x0003e2000c92e306 */
[----:B------:R-:W-:-:S07]  /*2320*/  VIADD R10, R10, 0x2 ;  /* 0x000000020a0a7836 */ /* 0x000fce0000000000 */
.L_x_17:
[----:B------:R-:W-:Y:S05]  /*2330*/  @P0 EXIT ;  /* 0x000000000000094d */ /* 0x000fea0003800000 */
[----:B------:R-:W-:Y:S01]  /*2340*/  IABS R8, R0 ;  /* 0x0000000000087213 */ /* 0x000fe20000000000 */
[----:B------:R-:W-:Y:S02]  /*2350*/  HFMA2 R6, -RZ, RZ, 0, 0 ;  /* 0x00000000ff067431 */ /* 0x000fe400000001ff */
[----:B-1----:R-:W-:Y:S01]  /*2360*/  IMAD R9, R2, R10, R3 ;  /* 0x0000000a02097224 */ /* 0x002fe200078e0203 */
[----:B------:R-:W1:Y:S04]  /*2370*/  I2F.RP R5, R8 ;  /* 0x0000000800057306 */ /* 0x000e680000209400 */
[----:B------:R-:W-:-:S04]  /*2380*/  IABS R10, R9 ;  /* 0x00000009000a7213 */ /* 0x000fc80000000000 */
[----:B-1----:R-:W0:Y:S02]  /*2390*/  MUFU.RCP R5, R5 ;  /* 0x0000000500057308 */ /* 0x002e240000001000 */
[----:B0-----:R-:W-:-:S06]  /*23a0*/  IADD3 R7, PT, PT, R5, 0xffffffe, RZ ;  /* 0x0ffffffe05077810 */ /* 0x001fcc0007ffe0ff */
[----:B------:R-:W0:Y:S02]  /*23b0*/  F2I.FTZ.U32.TRUNC.NTZ R7, R7 ;  /* 0x0000000700077305 */ /* 0x000e24000021f000 */
[----:B0-----:R-:W-:-:S04]  /*23c0*/  IMAD.MOV R11, RZ, RZ, -R7 ;  /* 0x000000ffff0b7224 */ /* 0x001fc800078e0a07 */
[----:B------:R-:W-:-:S04]  /*23d0*/  IMAD R3, R11, R8, RZ ;  /* 0x000000080b037224 */ /* 0x000fc800078e02ff */
[----:B------:R-:W-:-:S04]  /*23e0*/  IMAD.HI.U32 R2, R7, R3, R6 ;  /* 0x0000000307027227 */ /* 0x000fc800078e0006 */
[----:B------:R-:W-:-:S04]  /*23f0*/  IMAD.MOV.U32 R3, RZ, RZ, R10 ;  /* 0x000000ffff037224 */ /* 0x000fc800078e000a */
[----:B------:R-:W-:-:S05]  /*2400*/  IMAD.HI.U32 R2, R2, R3, RZ ;  /* 0x0000000302027227 */ /* 0x000fca00078e00ff */
[----:B------:R-:W-:-:S05]  /*2410*/  IADD3 R6, PT, PT, -R2, RZ, RZ ;  /* 0x000000ff02067210 */ /* 0x000fca0007ffe1ff */
[----:B------:R-:W-:-:S05]  /*2420*/  IMAD R3, R8, R6, R3 ;  /* 0x0000000608037224 */ /* 0x000fca00078e0203 */
[----:B------:R-:W-:-:S13]  /*2430*/  ISETP.GT.U32.AND P1, PT, R8, R3, PT ;  /* 0x000000030800720c */ /* 0x000fda0003f24070 */
[----:B------:R-:W-:Y:S01]  /*2440*/  @!P1 IMAD.IADD R3, R3, 0x1, -R8 ;  /* 0x0000000103039824 */ /* 0x000fe200078e0a08 */
[----:B------:R-:W-:Y:S02]  /*2450*/  @!P1 IADD3 R2, PT, PT, R2, 0x1, RZ ;  /* 0x0000000102029810 */ /* 0x000fe40007ffe0ff */
[----:B------:R-:W-:Y:S02]  /*2460*/  ISETP.NE.AND P1, PT, R0, RZ, PT ;  /* 0x000000ff0000720c */ /* 0x000fe40003f25270 */
[----:B------:R-:W-:Y:S02]  /*2470*/  ISETP.GE.U32.AND P0, PT, R3, R8, PT ;  /* 0x000000080300720c */ /* 0x000fe40003f06070 */
[----:B------:R-:W-:-:S04]  /*2480*/  LOP3.LUT R3, R9, R0, RZ, 0x3c, !PT ;  /* 0x0000000009037212 */ /* 0x000fc800078e3cff */
[----:B------:R-:W-:-:S07]  /*2490*/  ISETP.GE.AND P2, PT, R3, RZ, PT ;  /* 0x000000ff0300720c */ /* 0x000fce0003f46270 */
[----:B------:R-:W-:-:S05]  /*24a0*/  @P0 VIADD R2, R2, 0x1 ;  /* 0x0000000102020836 */ /* 0x000fca0000000000 */
[----:B------:R-:W-:-:S05]  /*24b0*/  MOV R5, R2 ;  /* 0x0000000200057202 */ /* 0x000fca0000000f00 */
[----:B------:R-:W-:Y:S01]  /*24c0*/  @!P2 IMAD.MOV R5, RZ, RZ, -R5 ;  /* 0x000000ffff05a224 */ /* 0x000fe200078e0a05 */
[----:B------:R-:W-:-:S05]  /*24d0*/  @!P1 LOP3.LUT R5, RZ, R0, RZ, 0x33, !PT ;  /* 0x00000000ff059212 */ /* 0x000fca00078e33ff */
[----:B------:R-:W-:-:S05]  /*24e0*/  IMAD R2, R5, R0, R0 ;  /* 0x0000000005027224 */ /* 0x000fca00078e0200 */
[----:B------:R-:W-:-:S05]  /*24f0*/  IADD3 R3, PT, PT, R5, R2, RZ ;  /* 0x0000000205037210 */ /* 0x000fca0007ffe0ff */
[----:B------:R-:W-:-:S06]  /*2500*/  IMAD.WIDE R2, R3, 0x4, R14 ;  /* 0x0000000403027825 */ /* 0x000fcc00078e020e */
[----:B------:R-:W2:Y:S01]  /*2510*/  LDG.E R2, desc[UR6][R2.64] ;  /* 0x0000000602027981 */ /* 0x000ea2000c1e1900 */
[----:B------:R-:W-:Y:S01]  /*2520*/  VOTEU.ANY UR4, UPT, PT ;  /* 0x0000000000047886 */ /* 0x000fe200038e0100 */
[----:B------:R-:W-:Y:S01]  /*2530*/  IMAD.MOV R5, RZ, RZ, -R5 ;  /* 0x000000ffff057224 */ /* 0x000fe200078e0a05 */
[----:B------:R-:W-:Y:S01]  /*2540*/  UFLO.U32 UR4, UR4 ;  /* 0x00000004000472bd */ /* 0x000fe200080e0000 */
[----:B------:R-:W0:Y:S02]  /*2550*/  S2R R6, SR_LANEID ;  /* 0x0000000000067919 */ /* 0x000e240000000000 */
[----:B------:R-:W-:-:S05]  /*2560*/  IMAD R5, R0, R5, R9 ;  /* 0x0000000500057224 */ /* 0x000fca00078e0209 */
[----:B------:R-:W-:-:S05]  /*2570*/  IADD3 R5, PT, PT, R4, R5, RZ ;  /* 0x0000000504057210 */ /* 0x000fca0007ffe0ff */
[----:B------:R-:W-:Y:S01]  /*2580*/  IMAD.WIDE R14, R5, 0x4, R14 ;  /* 0x00000004050e7825 */ /* 0x000fe200078e020e */
[----:B0-----:R-:W-:Y:S02]  /*2590*/  ISETP.EQ.U32.AND P0, PT, R6, UR4, PT ;  /* 0x0000000406007c0c */ /* 0x001fe4000bf02070 */
[----:B--2---:R-:W-:-:S13]  /*25a0*/  CREDUX.MIN.S32 UR5, R2 ;  /* 0x00000000020572cc */ /* 0x004fda0000008200 */
[----:B------:R-:W-:-:S05]  /*25b0*/  IMAD.U32 R7, RZ, RZ, UR5 ;  /* 0x00000005ff077e24 */ /* 0x000fca000f8e00ff */
[----:B------:R-:W-:Y:S04]  /*25c0*/  @P0 REDG.E.MIN.S32.STRONG.GPU desc[UR6][R12.64+-0x4], R7 ;  /* 0xfffffc070c00098e */ /* 0x000fe8000c92e306 */
[----:B------:R-:W2:Y:S02]  /*25d0*/  LDG.E R14, desc[UR6][R14.64] ;  /* 0x000000060e0e7981 */ /* 0x000ea4000c1e1900 */
[----:B--2---:R-:W-:-:S13]  /*25e0*/  CREDUX.MIN.S32 UR4, R14 ;  /* 0x000000000e0472cc */ /* 0x004fda0000008200 */
[----:B------:R-:W-:-:S05]  /*25f0*/  MOV R3, UR4 ;  /* 0x0000000400037c02 */ /* 0x000fca0008000f00 */
[----:B------:R-:W-:Y:S01]  /*2600*/  @P0 REDG.E.MIN.S32.STRONG.GPU desc[UR6][R12.64+-0x4], R3 ;  /* 0xfffffc030c00098e */ /* 0x000fe2000c92e306 */
[----:B------:R-:W-:Y:S05]  /*2610*/  EXIT ;  /* 0x000000000000794d */ /* 0x000fea0003800000 */
.L_x_18:
        /* <DEDUP_REMOVED lines=14> */
.L_x_24:


//--------------------- .text._Z8sumRandCPiS_iiiii --------------------------
	.section	.text._Z8sumRandCPiS_iiiii,"ax",@progbits
	.align	128
        .global         _Z8sumRandCPiS_iiiii
        .type           _Z8sumRandCPiS_iiiii,@function
        .size           _Z8sumRandCPiS_iiiii,(.L_x_25 - _Z8sumRandCPiS_iiiii)
        .other          _Z8sumRandCPiS_iiiii,@"STO_CUDA_ENTRY STV_DEFAULT"
_Z8sumRandCPiS_iiiii:
.text._Z8sumRandCPiS_iiiii:
[----:B------:R-:W-:Y:S08]  /*0000*/  LDC R1, c[0x0][0x37c] ;  /* 0x0000df00ff017b82 */ /* 0x000ff00000000800 */
[----:B------:R-:W0:Y:S01]  /*0010*/  LDC R8, c[0x0][0x3a0] ;  /* 0x0000e800ff087b82 */ /* 0x000e220000000800 */
[----:B------:R-:W1:Y:S01]  /*0020*/  LDCU.64 UR6, c[0x0][0x390] ;  /* 0x00007200ff0677ac */ /* 0x000e620008000a00 */
[----:B------:R-:W2:Y:S01]  /*0030*/  S2R R25, SR_TID.X ;  /* 0x0000000000197919 */ /* 0x000ea20000002100 */
[----:B------:R-:W3:Y:S05]  /*0040*/  LDCU UR5, c[0x0][0x360] ;  /* 0x00006c00ff0577ac */ /* 0x000eea0008000800 */
[----:B------:R-:W3:Y:S01]  /*0050*/  S2UR UR4, SR_CTAID.X ;  /* 0x00000000000479c3 */ /* 0x000ee20000002500 */
[----:B-1----:R-:W-:-:S04]  /*0060*/  IMAD.U32 R0, RZ, RZ, UR7 ;  /* 0x00000007ff007e24 */ /* 0x002fc8000f8e00ff */
[----:B------:R-:W-:Y:S01]  /*0070*/  IMAD R5, R0, UR6, RZ ;  /* 0x0000000600057c24 */ /* 0x000fe2000f8e02ff */
[----:B0-----:R-:W-:-:S04]  /*0080*/  IABS R6, R8 ;  /* 0x0000000800067213 */ /* 0x001fc80000000000 */
[----:B------:R-:W0:Y:S01]  /*0090*/  I2F.RP R4, R6 ;  /* 0x0000000600047306 */ /* 0x000e220000209400 */
[----:B---3--:R-:W-:-:S07]  /*00a0*/  UIMAD UR4, UR4, UR5, URZ ;  /* 0x00000005040472a4 */ /* 0x008fce000f8e02ff */
[----:B0-----:R-:W0:Y:S02]  /*00b0*/  MUFU.RCP R4, R4 ;  /* 0x0000000400047308 */ /* 0x001e240000001000 */
[----:B0-----:R-:W-:Y:S01]  /*00c0*/  VIADD R2, R4, 0xffffffe ;  /* 0x0ffffffe04027836 */ /* 0x001fe20000000000 */
[----:B------:R-:W-:-:S05]  /*00d0*/  IABS R4, R5 ;  /* 0x0000000500047213 */ /* 0x000fca0000000000 */
[----:B------:R0:W1:Y:S02]  /*00e0*/  F2I.FTZ.U32.TRUNC.NTZ R3, R2 ;  /* 0x0000000200037305 */ /* 0x000064000021f000 */
[----:B0-----:R-:W-:Y:S01]  /*00f0*/  IMAD.MOV.U32 R2, RZ, RZ, RZ ;  /* 0x000000ffff027224 */ /* 0x001fe200078e00ff */
[----:B-1----:R-:W-:-:S05]  /*0100*/  IADD3 R7, PT, PT, RZ, -R3, RZ ;  /* 0x80000003ff077210 */ /* 0x002fca0007ffe0ff */
[----:B------:R-:W-:-:S04]  /*0110*/  IMAD R7, R7, R6, RZ ;  /* 0x0000000607077224 */ /* 0x000fc800078e02ff */
[----:B------:R-:W-:-:S06]  /*0120*/  IMAD.HI.U32 R3, R3, R7, R2 ;  /* 0x0000000703037227 */ /* 0x000fcc00078e0002 */
        /* <DEDUP_REMOVED lines=9> */
[----:B------:R-:W-:Y:S01]  /*01c0*/  ISETP.GE.AND P2, PT, R3, RZ, PT ;  /* 0x000000ff0300720c */ /* 0x000fe20003f46270 */
[----:B--2---:R-:W-:-:S06]  /*01d0*/  VIADD R3, R25, UR4 ;  /* 0x0000000419037c36 */ /* 0x004fcc0008000000 */
[----:B------:R-:W-:Y:S01]  /*01e0*/  @P0 VIADD R2, R2, 0x1 ;  /* 0x0000000102020836 */ /* 0x000fe20000000000 */
[----:B------:R-:W-:-:S05]  /*01f0*/  ISETP.GE.AND P0, PT, R8, 0x1, PT ;  /* 0x000000010800780c */ /* 0x000fca0003f06270 */
[----:B------:R-:W-:Y:S02]  /*0200*/  @!P2 IADD3 R2, PT, PT, -R2, RZ, RZ ;  /* 0x000000ff0202a210 */ /* 0x000fe40007ffe1ff */
[----:B------:R-:W-:-:S04]  /*0210*/  @!P1 LOP3.LUT R2, RZ, R8, RZ, 0x33, !PT ;  /* 0x00000008ff029212 */ /* 0x000fc800078e33ff */
[----:B------:R-:W-:-:S13]  /*0220*/  ISETP.GE.OR P0, PT, R3, R2, !P0 ;  /* 0x000000020300720c */ /* 0x000fda0004706670 */
[----:B------:R-:W-:Y:S05]  /*0230*/  @P0 EXIT ;  /* 0x000000000000094d */ /* 0x000fea0003800000 */
[----:B------:R-:W0:Y:S01]  /*0240*/  LDC.64 R14, c[0x0][0x398] ;  /* 0x0000e600ff0e7b82 */ /* 0x000e220000000a00 */
[C---:B------:R-:W-:Y:S01]  /*0250*/  ISETP.GE.U32.AND P1, PT, R8.reuse, 0x4, PT ;  /* 0x000000040800780c */ /* 0x040fe20003f26070 */
[----:B------:R-:W-:Y:S01]  /*0260*/  IMAD.MOV.U32 R6, RZ, RZ, RZ ;  /* 0x000000ffff067224 */ /* 0x000fe200078e00ff */
[----:B------:R-:W-:Y:S02]  /*0270*/  LOP3.LUT R4, R8, 0x3, RZ, 0xc0, !PT ;  /* 0x0000000308047812 */ /* 0x000fe400078ec0ff */
[----:B------:R-:W-:Y:S01]  /*0280*/  IADD3 R5, PT, PT, R5, UR6, RZ ;  /* 0x0000000605057c10 */ /* 0x000fe2000fffe0ff */
[----:B------:R-:W1:Y:S01]  /*0290*/  LDCU.64 UR6, c[0x0][0x358] ;  /* 0x00006b00ff0677ac */ /* 0x000e620008000a00 */
[----:B------:R-:W-:Y:S01]  /*02a0*/  ISETP.NE.AND P0, PT, R4, RZ, PT ;  /* 0x000000ff0400720c */ /* 0x000fe20003f05270 */
[----:B------:R-:W2:Y:S01]  /*02b0*/  LDC.64 R12, c[0x0][0x388] ;  /* 0x0000e200ff0c7b82 */ /* 0x000ea20000000a00 */
[----:B0-----:R-:W-:-:S04]  /*02c0*/  IMAD R15, R15, R14, RZ ;  /* 0x0000000e0f0f7224 */ /* 0x001fc800078e02ff */
[----:B--2---:R-:W-:Y:S01]  /*02d0*/  IMAD.WIDE R14, R15, 0x4, R12 ;  /* 0x000000040f0e7825 */ /* 0x004fe200078e020c */
[----:B-1----:R-:W-:Y:S06]  /*02e0*/  @!P1 BRA `(.L_x_19) ;  /* 0x0000000800889947 */ /* 0x002fec0003800000 */
[----:B------:R-:W-:Y:S02]  /*02f0*/  IABS R7, R0 ;  /* 0x0000000000077213 */ /* 0x000fe40000000000 */
[----:B------:R-:W-:Y:S02]  /*0300*/  IADD3 R25, PT, PT, R25, UR4, R2 ;  /* 0x0000000419197c10 */ /* 0x000fe4000fffe002 */
[----:B------:R-:W0:Y:S01]  /*0310*/  I2F.RP R0, R7 ;  /* 0x0000000700007306 */ /* 0x000e220000209400 */
[----:B------:R-:W-:-:S07]  /*0320*/  MOV R23, R3 ;  /* 0x0000000300177202 */ /* 0x000fce0000000f00 */
[----:B0-----:R-:W0:Y:S02]  /*0330*/  MUFU.RCP R0, R0 ;  /* 0x0000000000007308 */ /* 0x001e240000001000 */
[----:B0-----:R-:W-:-:S06]  /*0340*/  IADD3 R10, PT, PT, R0, 0xffffffe, RZ ;  /* 0x0ffffffe000a7810 */ /* 0x001fcc0007ffe0ff */
[----:B------:R-:W0:Y:S02]  /*0350*/  F2I.FTZ.U32.TRUNC.NTZ R9, R10 ;  /* 0x0000000a00097305 */ /* 0x000e24000021f000 */
[----:B0-----:R-:W-:-:S04]  /*0360*/  IMAD.MOV R6, RZ, RZ, -R9 ;  /* 0x000000ffff067224 */ /* 0x001fc800078e0a09 */
[----:B------:R-:W-:Y:S01]  /*0370*/  IMAD R11, R6, R7, RZ ;  /* 0x00000007060b7224 */ /* 0x000fe200078e02ff */
[----:B------:R-:W-:Y:S01]  /*0380*/  LOP3.LUT R6, R8, 0x7ffffffc, RZ, 0xc0, !PT ;  /* 0x7ffffffc08067812 */ /* 0x000fe200078ec0ff */
[----:B------:R-:W-:-:S04]  /*0390*/  HFMA2 R8, -RZ, RZ, 0, 0 ;  /* 0x00000000ff087431 */ /* 0x000fc800000001ff */
[----:B------:R-:W-:Y:S02]  /*03a0*/  IMAD.MOV R10, RZ, RZ, -R6 ;  /* 0x000000ffff0a7224 */ /* 0x000fe400078e0a06 */
[----:B------:R-:W-:-:S04]  /*03b0*/  IMAD.HI.U32 R8, R9, R11, R8 ;  /* 0x0000000b09087227 */ /* 0x000fc800078e0008 */
[C-C-:B------:R-:W-:Y:S02]  /*03c0*/  IMAD R9, R2.reuse, 0x2, R3.reuse ;  /* 0x0000000202097824 */ /* 0x140fe400078e0203 */
[----:B------:R-:W-:-:S07]  /*03d0*/  IMAD R11, R2, 0x3, R3 ;  /* 0x00000003020b7824 */ /* 0x000fce00078e0203 */
.L_x_20:
[----:B------:R-:W0:Y:S08]  /*03e0*/  LDC.64 R16, c[0x0][0x380] ;  /* 0x0000e000ff107b82 */ /* 0x000e300000000a00 */
[----:B------:R-:W1:Y:S01]  /*03f0*/  LDC R0, c[0x0][0x394] ;  /* 0x0000e500ff007b82 */ /* 0x000e620000000800 */
[----:B0-----:R-:W-:-:S05]  /*0400*/  IMAD.WIDE R16, R23, 0x4, R16 ;  /* 0x0000000417107825 */ /* 0x001fca00078e0210 */
[----:B------:R-:W2:Y:S01]  /*0410*/  LDG.E R19, desc[UR6][R16.64] ;  /* 0x0000000610137981 */ /* 0x000ea2000c1e1900 */
[----:B------:R-:W-:Y:S02]  /*0420*/  IABS R13, R23 ;  /* 0x00000017000d7213 */ /* 0x000fe40000000000 */
[-C--:B-1----:R-:W-:Y:S02]  /*0430*/  IABS R22, R0.reuse ;  /* 0x0000000000167213 */ /* 0x082fe40000000000 */
[----:B------:R-:W-:Y:S01]  /*0440*/  LOP3.LUT R24, RZ, R0, RZ, 0x33, !PT ;  /* 0x00000000ff187212 */ /* 0x000fe200078e33ff */
[----:B------:R-:W-:-:S05]  /*0450*/  IMAD.HI.U32 R8, R8, R13, RZ ;  /* 0x0000000d08087227 */ /* 0x000fca00078e00ff */
[----:B------:R-:W-:-:S05]  /*0460*/  IADD3 R12, PT, PT, -R8, RZ, RZ ;  /* 0x000000ff080c7210 */ /* 0x000fca0007ffe1ff */
[----:B------:R-:W-:-:S05]  /*0470*/  IMAD R12, R22, R12, R13 ;  /* 0x0000000c160c7224 */ /* 0x000fca00078e020d */
[----:B------:R-:W-:-:S13]  /*0480*/  ISETP.GT.U32.AND P2, PT, R7, R12, PT ;  /* 0x0000000c0700720c */ /* 0x000fda0003f44070 */
[----:B------:R-:W-:Y:S01]  /*0490*/  @!P2 IMAD.IADD R12, R12, 0x1, -R22 ;  /* 0x000000010c0ca824 */ /* 0x000fe200078e0a16 */
[----:B------:R-:W-:-:S04]  /*04a0*/  @!P2 IADD3 R8, PT, PT, R8, 0x1, RZ ;  /* 0x000000010808a810 */ /* 0x000fc80007ffe0ff */
[----:B------:R-:W-:Y:S02]  /*04b0*/  ISETP.GE.U32.AND P1, PT, R12, R7, PT ;  /* 0x000000070c00720c */ /* 0x000fe40003f26070 */
[----:B------:R-:W-:Y:S01]  /*04c0*/  LOP3.LUT R7, R23, R0, RZ, 0x3c, !PT ;  /* 0x0000000017077212 */ /* 0x000fe200078e3cff */
[----:B------:R-:W0:Y:S03]  /*04d0*/  LDC.64 R12, c[0x0][0x388] ;  /* 0x0000e200ff0c7b82 */ /* 0x000e260000000a00 */
[----:B------:R-:W-:-:S07]  /*04e0*/  ISETP.GE.AND P3, PT, R7, RZ, PT ;  /* 0x000000ff0700720c */ /* 0x000fce0003f66270 */
[----:B------:R-:W-:Y:S01]  /*04f0*/  @P1 VIADD R8, R8, 0x1 ;  /* 0x0000000108081836 */ /* 0x000fe20000000000 */
[----:B------:R-:W-:-:S05]  /*0500*/  ISETP.NE.AND P1, PT, R0, RZ, PT ;  /* 0x000000ff0000720c */ /* 0x000fca0003f25270 */
[----:B------:R-:W-:-:S04]  /*0510*/  @!P3 IADD3 R8, PT, PT, -R8, RZ, RZ ;  /* 0x000000ff0808b210 */ /* 0x000fc80007ffe1ff */
[----:B------:R-:W-:-:S05]  /*0520*/  SEL R8, R24, R8, !P1 ;  /* 0x0000000818087207 */ /* 0x000fca0004800000 */
[C---:B------:R-:W-:Y:S02]  /*0530*/  IMAD R7, R8.reuse, R0, R0 ;  /* 0x0000000008077224 */ /* 0x040fe400078e0200 */
[----:B------:R-:W-:-:S03]  /*0540*/  IMAD.IADD R29, R8, 0x1, R23 ;  /* 0x00000001081d7824 */ /* 0x000fc600078e0217 */
[----:B------:R-:W-:Y:S01]  /*0550*/  IADD3 R7, PT, PT, R8, R7, RZ ;  /* 0x0000000708077210 */ /* 0x000fe20007ffe0ff */
[----:B0-----:R-:W-:-:S04]  /*0560*/  IMAD.WIDE R28, R29, 0x4, R12 ;  /* 0x000000041d1c7825 */ /* 0x001fc800078e020c */
[----:B------:R-:W-:Y:S01]  /*0570*/  IMAD.WIDE R26, R7, 0x4, R12 ;  /* 0x00000004071a7825 */ /* 0x000fe200078e020c */
[----:B--2---:R-:W-:Y:S04]  /*0580*/  STG.E desc[UR6][R28.64], R19 ;  /* 0x000000131c007986 */ /* 0x004fe8000c101906 */
[----:B------:R0:W-:Y:S04]  /*0590*/  REDG.E.ADD.STRONG.GPU desc[UR6][R26.64], R19 ;  /* 0x000000131a00798e */ /* 0x0001e8000c12e106 */
[----:B0-----:R0:W2:Y:S01]  /*05a0*/  LDG.E R27, desc[UR6][R16.64] ;  /* 0x00000006101b7981 */ /* 0x0010a2000c1e1900 */
[----:B------:R-:W-:Y:S01]  /*05b0*/  IMAD.MOV R8, RZ, RZ, -R8 ;  /* 0x000000ffff087224 */ /* 0x000fe200078e0a08 */
[----:B------:R-:W-:Y:S01]  /*05c0*/  ISETP.NE.AND P2, PT, R23, RZ, PT ;  /* 0x000000ff1700720c */ /* 0x000fe20003f45270 */
[----:B------:R-:W-:-:S04]  /*05d0*/  IMAD.WIDE R20, R2, 0x4, R16 ;  /* 0x0000000402147825 */ /* 0x000fc800078e0210 */
[----:B------:R-:W-:-:S05]  /*05e0*/  IMAD R8, R0, R8, R23 ;  /* 0x0000000800087224 */ /* 0x000fca00078e0217 */
[----:B------:R-:W-:-:S05]  /*05f0*/  IADD3 R7, PT, PT, R5, R8, RZ ;  /* 0x0000000805077210 */ /* 0x000fca0007ffe0ff */
[----:B------:R-:W-:-:S04]  /*0600*/  IMAD.WIDE R18, R7, 0x4, R12 ;  /* 0x0000000407127825 */ /* 0x000fc800078e020c */
[----:B------:R-:W-:Y:S01]  /*0610*/  @!P2 IMAD.MOV.U32 R7, RZ, RZ, 0x7fffffff ;  /* 0x7fffffffff07a424 */ /* 0x000fe200078e00ff */
[----:B------:R-:W1:Y:S08]  /*0620*/  I2F.RP R26, R22 ;  /* 0x00000016001a7306 */ /* 0x000e700000209400 */
[----:B-1----:R-:W0:Y:S02]  /*0630*/  MUFU.RCP R26, R26 ;  /* 0x0000001a001a7308 */ /* 0x002e240000001000 */
[----:B0-----:R-:W-:-:S06]  /*0640*/  IADD3 R17, PT, PT, R26, 0xffffffe, RZ ;  /* 0x0ffffffe1a117810 */ /* 0x001fcc0007ffe0ff */
[----:B------:R-:W0:Y:S01]  /*0650*/  F2I.FTZ.U32.TRUNC.NTZ R17, R17 ;  /* 0x0000001100117305 */ /* 0x000e22000021f000 */
[----:B------:R-:W-:Y:S02]  /*0660*/  MOV R16, RZ ;  /* 0x000000ff00107202 */ /* 0x000fe40000000f00 */
[----:B------:R-:W-:Y:S01]  /*0670*/  IABS R28, R25 ;  /* 0x00000019001c7213 */ /* 0x000fe20000000000 */
[----:B0-----:R-:W-:-:S04]  /*0680*/  IMAD.MOV R29, RZ, RZ, -R17 ;  /* 0x000000ffff1d7224 */ /* 0x001fc800078e0a11 */
[----:B------:R-:W-:Y:S01]  /*0690*/  IMAD R29, R29, R22, RZ ;  /* 0x000000161d1d7224 */ /* 0x000fe200078e02ff */
[----:B--2---:R0:W-:Y:S04]  /*06a0*/  REDG.E.ADD.STRONG.GPU desc[UR6][R18.64], R27 ;  /* 0x0000001b1200798e */ /* 0x0041e8000c12e106 */
[----:B------:R1:W-:Y:S04]  /*06b0*/  @!P2 STG.E desc[UR6][R14.64+-0x4], R7 ;  /* 0xfffffc070e00a986 */ /* 0x0003e8000c101906 */
[----:B0-----:R-:W2:Y:S01]  /*06c0*/  LDG.E R19, desc[UR6][R20.64] ;  /* 0x0000000614137981 */ /* 0x001ea2000c1e1900 */
[----:B------:R-:W-:Y:S01]  /*06d0*/  IMAD.HI.U32 R8, R17, R29, R16 ;  /* 0x0000001d11087227 */ /* 0x000fe200078e0010 */
[----:B------:R-:W-:-:S03]  /*06e0*/  LOP3.LUT R17, R25, R0, RZ, 0x3c, !PT ;  /* 0x0000000019117212 */ /* 0x000fc600078e3cff */
[----:B-1----:R-:W-:Y:S01]  /*06f0*/  IMAD.MOV.U32 R7, RZ, RZ, R28 ;  /* 0x000000ffff077224 */ /* 0x002fe200078e001c */
[----:B------:R-:W-:-:S03]  /*0700*/  ISETP.GE.AND P4, PT, R17, RZ, PT ;  /* 0x000000ff1100720c */ /* 0x000fc60003f86270 */
[----:B------:R-:W-:-:S05]  /*0710*/  IMAD.HI.U32 R16, R8, R7, RZ ;  /* 0x0000000708107227 */ /* 0x000fca00078e00ff */
[----:B------:R-:W-:-:S05]  /*0720*/  IADD3 R18, PT, PT, -R16, RZ, RZ ;  /* 0x000000ff10127210 */ /* 0x000fca0007ffe1ff */
[----:B------:R-:W-:Y:S02]  /*0730*/  IMAD R18, R22, R18, R7 ;  /* 0x0000001216127224 */ /* 0x000fe400078e0207 */
[----:B------:R-:W-:-:S05]  /*0740*/  IMAD.MOV.U32 R7, RZ, RZ, R22 ;  /* 0x000000ffff077224 */ /* 0x000fca00078e0016 */
[----:B------:R-:W-:-:S13]  /*0750*/  ISETP.GT.U32.AND P3, PT, R7, R18, PT ;  /* 0x000000120700720c */ /* 0x000fda0003f64070 */
[----:B------:R-:W-:Y:S01]  /*0760*/  @!P3 IADD3 R18, PT, PT, R18, -R22, RZ ;  /* 0x800000161212b210 */ /* 0x000fe20007ffe0ff */
[----:B------:R-:W-:-:S03]  /*0770*/  @!P3 VIADD R16, R16, 0x1 ;  /* 0x000000011010b836 */ /* 0x000fc60000000000 */
[----:B------:R-:W-:-:S13]  /*0780*/  ISETP.GE.U32.AND P2, PT, R18, R7, PT ;  /* 0x000000071200720c */ /* 0x000fda0003f46070 */
[----:B------:R-:W-:-:S05]  /*0790*/  @P2 IADD3 R16, PT, PT, R16, 0x1, RZ ;  /* 0x0000000110102810 */ /* 0x000fca0007ffe0ff */
[----:B------:R-:W-:-:S05]  /*07a0*/  @!P4 IMAD.MOV R16, RZ, RZ, -R16 ;  /* 0x000000ffff10c224 */ /* 0x000fca00078e0a10 */
[----:B------:R-:W-:-:S04]  /*07b0*/  SEL R16, R24, R16, !P1 ;  /* 0x0000001018107207 */ /* 0x000fc80004800000 */
[C---:B------:R-:W-:Y:S01]  /*07c0*/  IADD3 R29, PT, PT, R16.reuse, R25, RZ ;  /* 0x00000019101d7210 */ /* 0x040fe20007ffe0ff */
[----:B------:R-:W-:-:S04]  /*07d0*/  IMAD R17, R16, R0, R0 ;  /* 0x0000000010117224 */ /* 0x000fc800078e0200 */
[----:B------:R-:W-:Y:S02]  /*07e0*/  IMAD.IADD R17, R16, 0x1, R17 ;  /* 0x0000000110117824 */ /* 0x000fe400078e0211 */
[----:B------:R-:W-:-:S04]  /*07f0*/  IMAD.WIDE R28, R29, 0x4, R12 ;  /* 0x000000041d1c7825 */ /* 0x000fc800078e020c */
[----:B------:R-:W-:Y:S01]  /*0800*/  IMAD.WIDE R26, R17, 0x4, R12 ;  /* 0x00000004111a7825 */ /* 0x000fe200078e020c */
[----:B--2---:R0:W-:Y:S04]  /*0810*/  STG.E desc[UR6][R28.64], R19 ;  /* 0x000000131c007986 */ /* 0x0041e8000c101906 */
[----:B------:R1:W-:Y:S04]  /*0820*/  REDG.E.ADD.STRONG.GPU desc[UR6][R26.64], R19 ;  /* 0x000000131a00798e */ /* 0x0003e8000c12e106 */
[----:B0-----:R0:W2:Y:S01]  /*0830*/  LDG.E R29, desc[UR6][R20.64] ;  /* 0x00000006141d7981 */ /* 0x0010a2000c1e1900 */
[----:B------:R-:W-:-:S02]  /*0840*/  IADD3 R16, PT, PT, -R16, RZ, RZ ;  /* 0x000000ff10107210 */ /* 0x000fc40007ffe1ff */
[----:B------:R-:W-:Y:S01]  /*0850*/  ISETP.NE.AND P2, PT, R25, RZ, PT ;  /* 0x000000ff1900720c */ /* 0x000fe20003f45270 */
[----:B-1----:R-:W-:-:S04]  /*0860*/  IMAD.WIDE R18, R2, 0x4, R20 ;  /* 0x0000000402127825 */ /* 0x002fc800078e0214 */
[----:B------:R-:W-:-:S04]  /*0870*/  IMAD R16, R0, R16, R25 ;  /* 0x0000001000107224 */ /* 0x000fc800078e0219 */
[----:B------:R-:W-:-:S04]  /*0880*/  IMAD.IADD R17, R5, 0x1, R16 ;  /* 0x0000000105117824 */ /* 0x000fc800078e0210 */
[----:B------:R-:W-:Y:S01]  /*0890*/  IMAD.WIDE R16, R17, 0x4, R12 ;  /* 0x0000000411107825 */ /* 0x000fe200078e020c */
[----:B------:R-:W-:Y:S02]  /*08a0*/  @!P2 MOV R28, 0x7fffffff ;  /* 0x7fffffff001ca802 */ /* 0x000fe40000000f00 */
[----:B0-----:R-:W-:-:S05]  /*08b0*/  IABS R21, R9 ;  /* 0x0000000900157213 */ /* 0x001fca0000000000 */
[----:B------:R-:W-:-:S04]  /*08c0*/  IMAD.HI.U32 R20, R8, R21, RZ ;  /* 0x0000001508147227 */ /* 0x000fc800078e00ff */
[----:B------:R-:W-:-:S04]  /*08d0*/  IMAD.MOV R26, RZ, RZ, -R20 ;  /* 0x000000ffff1a7224 */ /* 0x000fc800078e0a14 */
[----:B------:R-:W-:-:S05]  /*08e0*/  IMAD R26, R22, R26, R21 ;  /* 0x0000001a161a7224 */ /* 0x000fca00078e0215 */
[----:B------:R-:W-:Y:S01]  /*08f0*/  ISETP.GT.U32.AND P3, PT, R7, R26, PT ;  /* 0x0000001a0700720c */ /* 0x000fe20003f64070 */
[----:B--2---:R0:W-:Y:S04]  /*0900*/  REDG.E.ADD.STRONG.GPU desc[UR6][R16.64], R29 ;  /* 0x0000001d1000798e */ /* 0x0041e8000c12e106 */
[----:B------:R1:W-:Y:S04]  /*0910*/  @!P2 STG.E desc[UR6][R14.64+-0x4], R28 ;  /* 0xfffffc1c0e00a986 */ /* 0x0003e8000c101906 */
[----:B------:R-:W2:Y:S04]  /*0920*/  LDG.E R27, desc[UR6][R18.64] ;  /* 0x00000006121b7981 */ /* 0x000ea8000c1e1900 */
[----:B------:R-:W-:Y:S01]  /*0930*/  @!P3 IADD3 R26, PT, PT, R26, -R22, RZ ;  /* 0x800000161a1ab210 */ /* 0x000fe20007ffe0ff */
[----:B------:R-:W-:Y:S01]  /*0940*/  @!P3 VIADD R20, R20, 0x1 ;  /* 0x000000011414b836 */ /* 0x000fe20000000000 */
[----:B0-----:R-:W-:-:S02]  /*0950*/  LOP3.LUT R16, R9, R0, RZ, 0x3c, !PT ;  /* 0x0000000009107212 */ /* 0x001fc400078e3cff */
[----:B------:R-:W-:Y:S02]  /*0960*/  ISETP.GE.U32.AND P2, PT, R26, R7, PT ;  /* 0x000000071a00720c */ /* 0x000fe40003f46070 */
[----:B------:R-:W-:-:S11]  /*0970*/  ISETP.GE.AND P4, PT, R16, RZ, PT ;  /* 0x000000ff1000720c */ /* 0x000fd60003f86270 */
        /* <DEDUP_REMOVED lines=8> */
[----:B--2---:R-:W-:Y:S04]  /*0a00*/  STG.E desc[UR6][R20.64], R27 ;  /* 0x0000001b14007986 */ /* 0x004fe8000c101906 */
[----:B------:R0:W-:Y:S04]  /*0a10*/  REDG.E.ADD.STRONG.GPU desc[UR6][R16.64], R27 ;  /* 0x0000001b1000798e */ /* 0x0001e8000c12e106 */
[----:B-1----:R1:W2:Y:S01]  /*0a20*/  LDG.E R28, desc[UR6][R18.64] ;  /* 0x00000006121c7981 */ /* 0x0022a2000c1e1900 */
[----:B------:R-:W-:-:S02]  /*0a30*/  IADD3 R29, PT, PT, -R26, RZ, RZ ;  /* 0x000000ff1a1d7210 */ /* 0x000fc40007ffe1ff */
[----:B------:R-:W-:-:S03]  /*0a40*/  ISETP.NE.AND P2, PT, R9, RZ, PT ;  /* 0x000000ff0900720c */ /* 0x000fc60003f45270 */
[----:B------:R-:W-:Y:S01]  /*0a50*/  IMAD R29, R0, R29, R9 ;  /* 0x0000001d001d7224 */ /* 0x000fe200078e0209 */
[----:B0-----:R-:W-:-:S03]  /*0a60*/  IABS R17, R11 ;  /* 0x0000000b00117213 */ /* 0x001fc60000000000 */
[----:B------:R-:W-:Y:S02]  /*0a70*/  IMAD.IADD R29, R5, 0x1, R29 ;  /* 0x00000001051d7824 */ /* 0x000fe400078e021d */
[----:B------:R-:W-:-:S05]  /*0a80*/  IMAD.HI.U32 R26, R8, R17, RZ ;  /* 0x00000011081a7227 */ /* 0x000fca00078e00ff */
[----:B------:R-:W-:Y:S01]  /*0a90*/  IADD3 R20, PT, PT, -R26, RZ, RZ ;  /* 0x000000ff1a147210 */ /* 0x000fe20007ffe1ff */
[----:B------:R-:W-:-:S04]  /*0aa0*/  @!P2 IMAD.MOV.U32 R21, RZ, RZ, 0x7fffffff ;  /* 0x7fffffffff15a424 */ /* 0x000fc800078e00ff */
[----:B------:R-:W-:Y:S02]  /*0ab0*/  IMAD R20, R22, R20, R17 ;  /* 0x0000001416147224 */ /* 0x000fe400078e0211 */
[----:B------:R-:W-:-:S04]  /*0ac0*/  IMAD.WIDE R16, R29, 0x4, R12 ;  /* 0x000000041d107825 */ /* 0x000fc800078e020c */
[----:B-1----:R-:W-:Y:S01]  /*0ad0*/  IMAD.WIDE R18, R2, 0x4, R18 ;  /* 0x0000000402127825 */ /* 0x002fe200078e0212 */
[----:B------:R-:W-:Y:S01]  /*0ae0*/  ISETP.GT.U32.AND P3, PT, R7, R20, PT ;  /* 0x000000140700720c */ /* 0x000fe20003f64070 */
[----:B--2---:R-:W-:Y:S04]  /*0af0*/  REDG.E.ADD.STRONG.GPU desc[UR6][R16.64], R28 ;  /* 0x0000001c1000798e */ /* 0x004fe8000c12e106 */
[----:B------:R0:W-:Y:S04]  /*0b00*/  @!P2 STG.E desc[UR6][R14.64+-0x4], R21 ;  /* 0xfffffc150e00a986 */ /* 0x0001e8000c101906 */
[----:B------:R-:W2:Y:S04]  /*0b10*/  LDG.E R29, desc[UR6][R18.64] ;  /* 0x00000006121d7981 */ /* 0x000ea8000c1e1900 */
[----:B------:R-:W-:Y:S01]  /*0b20*/  @!P3 IADD3 R20, PT, PT, R20, -R22, RZ ;  /* 0x800000161414b210 */ /* 0x000fe20007ffe0ff */
[----:B------:R-:W-:-:S03]  /*0b30*/  @!P3 VIADD R26, R26, 0x1 ;  /* 0x000000011a1ab836 */ /* 0x000fc60000000000 */
[----:B------:R-:W-:Y:S02]  /*0b40*/  ISETP.GE.U32.AND P2, PT, R20, R7, PT ;  /* 0x000000071400720c */ /* 0x000fe40003f46070 */
[----:B------:R-:W-:-:S04]  /*0b50*/  LOP3.LUT R20, R11, R0, RZ, 0x3c, !PT ;  /* 0x000000000b147212 */ /* 0x000fc800078e3cff */
[----:B------:R-:W-:-:S07]  /*0b60*/  ISETP.GE.AND P4, PT, R20, RZ, PT ;  /* 0x000000ff1400720c */ /* 0x000fce0003f86270 */
[----:B------:R-:W-:-:S06]  /*0b70*/  @P2 IADD3 R26, PT, PT, R26, 0x1, RZ ;  /* 0x000000011a1a2810 */ /* 0x000fcc0007ffe0ff */
[----:B------:R-:W-:-:S05]  /*0b80*/  @!P4 IMAD.MOV R26, RZ, RZ, -R26 ;  /* 0x000000ffff1ac224 */ /* 0x000fca00078e0a1a */
[----:B------:R-:W-:-:S04]  /*0b90*/  SEL R24, R24, R26, !P1 ;  /* 0x0000001a18187207 */ /* 0x000fc80004800000 */
[C---:B0-----:R-:W-:Y:S01]  /*0ba0*/  IADD3 R21, PT, PT, R24.reuse, R11, RZ ;  /* 0x0000000b18157210 */ /* 0x041fe20007ffe0ff */
[----:B------:R-:W-:-:S04]  /*0bb0*/  IMAD R17, R24, R0, R0 ;  /* 0x0000000018117224 */ /* 0x000fc800078e0200 */
[----:B------:R-:W-:Y:S02]  /*0bc0*/  IMAD.IADD R17, R24, 0x1, R17 ;  /* 0x0000000118117824 */ /* 0x000fe400078e0211 */
[----:B------:R-:W-:-:S04]  /*0bd0*/  IMAD.WIDE R20, R21, 0x4, R12 ;  /* 0x0000000415147825 */ /* 0x000fc800078e020c */
[----:B------:R-:W-:Y:S01]  /*0be0*/  IMAD.WIDE R16, R17, 0x4, R12 ;  /* 0x0000000411107825 */ /* 0x000fe200078e020c */
[----:B--2---:R0:W-:Y:S04]  /*0bf0*/  STG.E desc[UR6][R20.64], R29 ;  /* 0x0000001d14007986 */ /* 0x0041e8000c101906 */
[----:B------:R0:W-:Y:S04]  /*0c00*/  REDG.E.ADD.STRONG.GPU desc[UR6][R16.64], R29 ;  /* 0x0000001d1000798e */ /* 0x0001e8000c12e106 */
[----:B------:R-:W2:Y:S01]  /*0c10*/  LDG.E R19, desc[UR6][R18.64] ;  /* 0x0000000612137981 */ /* 0x000ea2000c1e1900 */
[----:B------:R-:W-:-:S02]  /*0c20*/  IADD3 R22, PT, PT, -R24, RZ, RZ ;  /* 0x000000ff18167210 */ /* 0x000fc40007ffe1ff */
[----:B------:R-:W-:-:S03]  /*0c30*/  ISETP.NE.AND P1, PT, R11, RZ, PT ;  /* 0x000000ff0b00720c */ /* 0x000fc60003f25270 */
[----:B------:R-:W-:-:S04]  /*0c40*/  IMAD R22, R0, R22, R11 ;  /* 0x0000001600167224 */ /* 0x000fc800078e020b */
[----:B------:R-:W-:Y:S02]  /*0c50*/  IMAD.IADD R27, R5, 0x1, R22 ;  /* 0x00000001051b7824 */ /* 0x000fe400078e0216 */
[----:B------:R-:W-:Y:S02]  /*0c60*/  VIADD R10, R10, 0x4 ;  /* 0x000000040a0a7836 */ /* 0x000fe40000000000 */
[----:B------:R-:W-:Y:S02]  /*0c70*/  IMAD.WIDE R26, R27, 0x4, R12 ;  /* 0x000000041b1a7825 */ /* 0x000fe400078e020c */
[----:B------:R-:W-:Y:S02]  /*0c80*/  @!P1 MOV R22, 0x7fffffff ;  /* 0x7fffffff00169802 */ /* 0x000fe40000000f00 */
[C---:B------:R-:W-:Y:S01]  /*0c90*/  LEA R23, R2.reuse, R23, 0x2 ;  /* 0x0000001702177211 */ /* 0x040fe200078e10ff */
[C---:B------:R-:W-:Y:S01]  /*0ca0*/  IMAD R25, R2.reuse, 0x4, R25 ;  /* 0x0000000402197824 */ /* 0x040fe200078e0219 */
[C---:B------:R-:W-:Y:S01]  /*0cb0*/  LEA R9, R2.reuse, R9, 0x2 ;  /* 0x0000000902097211 */ /* 0x040fe200078e10ff */
[----:B------:R-:W-:Y:S01]  /*0cc0*/  IMAD R11, R2, 0x4, R11 ;  /* 0x00000004020b7824 */ /* 0x000fe200078e020b */
[----:B--2---:R0:W-:Y:S04]  /*0cd0*/  REDG.E.ADD.STRONG.GPU desc[UR6][R26.64], R19 ;  /* 0x000000131a00798e */ /* 0x0041e8000c12e106 */
[----:B------:R0:W-:Y:S01]  /*0ce0*/  @!P1 STG.E desc[UR6][R14.64+-0x4], R22 ;  /* 0xfffffc160e009986 */ /* 0x0001e2000c101906 */
[----:B------:R-:W-:-:S13]  /*0cf0*/  ISETP.NE.AND P1, PT, R10, RZ, PT ;  /* 0x000000ff0a00720c */ /* 0x000fda0003f25270 */
[----:B0-----:R-:W-:Y:S05]  /*0d00*/  @P1 BRA `(.L_x_20) ;  /* 0xfffffff400b41947 */ /* 0x001fea000383ffff */
.L_x_19:
[----:B------:R-:W-:Y:S05]  /*0d10*/  @!P0 EXIT ;  /* 0x000000000000894d */ /* 0x000fea0003800000 */
[----:B------:R-:W0:Y:S01]  /*0d20*/  LDC R7, c[0x0][0x3a0] ;  /* 0x0000e800ff077b82 */ /* 0x000e220000000800 */
[----:B------:R-:W-:Y:S02]  /*0d30*/  ISETP.NE.AND P1, PT, R4, 0x1, PT ;  /* 0x000000010400780c */ /* 0x000fe40003f25270 */
[----:B0-----:R-:W-:-:S04]  /*0d40*/  LOP3.LUT R7, R7, 0x1, RZ, 0xc0, !PT ;  /* 0x0000000107077812 */ /* 0x001fc800078ec0ff */
[----:B------:R-:W-:-:S07]  /*0d50*/  ISETP.NE.U32.AND P0, PT, R7, 0x1, PT ;  /* 0x000000010700780c */ /* 0x000fce0003f05070 */
[----:B------:R-:W-:Y:S06]  /*0d60*/  @!P1 BRA `(.L_x_21) ;  /* 0x0000000400389947 */ /* 0x000fec0003800000 */
[----:B------:R-:W0:Y:S01]  /*0d70*/  LDC.64 R8, c[0x0][0x380] ;  /* 0x0000e000ff087b82 */ /* 0x000e220000000a00 */
[----:B------:R-:W-:-:S04]  /*0d80*/  IMAD R7, R2, R6, R3 ;  /* 0x0000000602077224 */ /* 0x000fc800078e0203 */
[----:B0-----:R-:W-:-:S05]  /*0d90*/  IMAD.WIDE R8, R7, 0x4, R8 ;  /* 0x0000000407087825 */ /* 0x001fca00078e0208 */
[----:B------:R-:W2:Y:S01]  /*0da0*/  LDG.E R25, desc[UR6][R8.64] ;  /* 0x0000000608197981 */ /* 0x000ea2000c1e1900 */
[----:B------:R-:W-:Y:S01]  /*0db0*/  IABS R4, R0 ;  /* 0x0000000000047213 */ /* 0x000fe20000000000 */
[----:B------:R-:W-:Y:S01]  /*0dc0*/  HFMA2 R20, -RZ, RZ, 0, 0 ;  /* 0x00000000ff147431 */ /* 0x000fe200000001ff */
[----:B------:R-:W-:Y:S02]  /*0dd0*/  IABS R10, R7 ;  /* 0x00000007000a7213 */ /* 0x000fe40000000000 */
[----:B------:R-:W0:Y:S08]  /*0de0*/  I2F.RP R16, R4 ;  /* 0x0000000400107306 */ /* 0x000e300000209400 */
[----:B0-----:R-:W0:Y:S02]  /*0df0*/  MUFU.RCP R16, R16 ;  /* 0x0000001000107308 */ /* 0x001e240000001000 */
[----:B0-----:R-:W-:-:S06]  /*0e00*/  IADD3 R21, PT, PT, R16, 0xffffffe, RZ ;  /* 0x0ffffffe10157810 */ /* 0x001fcc0007ffe0ff */
[----:B------:R-:W0:Y:S02]  /*0e10*/  F2I.FTZ.U32.TRUNC.NTZ R21, R21 ;  /* 0x0000001500157305 */ /* 0x000e24000021f000 */
[----:B0-----:R-:W-:-:S04]  /*0e20*/  IMAD.MOV R11, RZ, RZ, -R21 ;  /* 0x000000ffff0b7224 */ /* 0x001fc800078e0a15 */
[----:B------:R-:W-:-:S04]  /*0e30*/  IMAD R11, R11, R4, RZ ;  /* 0x000000040b0b7224 */ /* 0x000fc800078e02ff */
[----:B------:R-:W-:Y:S01]  /*0e40*/  IMAD.HI.U32 R20, R21, R11, R20 ;  /* 0x0000000b15147227 */ /* 0x000fe200078e0014 */
[----:B------:R-:W-:-:S03]  /*0e50*/  LOP3.LUT R21, RZ, R0, RZ, 0x33, !PT ;  /* 0x00000000ff157212 */ /* 0x000fc600078e33ff */
[----:B------:R-:W-:-:S04]  /*0e60*/  IMAD.MOV.U32 R11, RZ, RZ, R10 ;  /* 0x000000ffff0b7224 */ /* 0x000fc800078e000a */
        /* <DEDUP_REMOVED lines=9> */
[----:B------:R-:W-:Y:S01]  /*0f00*/  @P1 VIADD R10, R10, 0x1 ;  /* 0x000000010a0a1836 */ /* 0x000fe20000000000 */
[----:B------:R-:W-:-:S05]  /*0f10*/  ISETP.NE.AND P1, PT, R0, RZ, PT ;  /* 0x000000ff0000720c */ /* 0x000fca0003f25270 */
[----:B------:R-:W-:-:S04]  /*0f20*/  @!P3 IADD3 R10, PT, PT, -R10, RZ, RZ ;  /* 0x000000ff0a0ab210 */ /* 0x000fc80007ffe1ff */
[----:B------:R-:W-:-:S05]  /*0f30*/  SEL R18, R21, R10, !P1 ;  /* 0x0000000a15127207 */ /* 0x000fca0004800000 */
[----:B------:R-:W-:Y:S02]  /*0f40*/  IMAD R17, R18, R0, R0 ;  /* 0x0000000012117224 */ /* 0x000fe400078e0200 */
[----:B------:R-:W-:-:S03]  /*0f50*/  IMAD.IADD R11, R7, 0x1, R18 ;  /* 0x00000001070b7824 */ /* 0x000fc600078e0212 */
[----:B------:R-:W-:Y:S01]  /*0f60*/  IADD3 R17, PT, PT, R18, R17, RZ ;  /* 0x0000001112117210 */ /* 0x000fe20007ffe0ff */
[----:B------:R-:W-:-:S04]  /*0f70*/  IMAD.WIDE R10, R11, 0x4, R12 ;  /* 0x000000040b0a7825 */ /* 0x000fc800078e020c */
[----:B------:R-:W-:Y:S01]  /*0f80*/  IMAD.WIDE R16, R17, 0x4, R12 ;  /* 0x0000000411107825 */ /* 0x000fe200078e020c */
[----:B--2---:R0:W-:Y:S04]  /*0f90*/  STG.E desc[UR6][R10.64], R25 ;  /* 0x000000190a007986 */ /* 0x0041e8000c101906 */
[----:B------:R1:W-:Y:S04]  /*0fa0*/  REDG.E.ADD.STRONG.GPU desc[UR6][R16.64], R25 ;  /* 0x000000191000798e */ /* 0x0003e8000c12e106 */
[----:B------:R2:W3:Y:S01]  /*0fb0*/  LDG.E R27, desc[UR6][R8.64] ;  /* 0x00000006081b7981 */ /* 0x0004e2000c1e1900 */
[----:B------:R-:W-:Y:S01]  /*0fc0*/  IMAD.MOV R18, RZ, RZ, -R18 ;  /* 0x000000ffff127224 */ /* 0x000fe200078e0a12 */
[----:B------:R-:W-:-:S03]  /*0fd0*/  ISETP.NE.AND P2, PT, R7, RZ, PT ;  /* 0x000000ff0700720c */ /* 0x000fc60003f45270 */
[----:B------:R-:W-:-:S05]  /*0fe0*/  IMAD R18, R0, R18, R7 ;  /* 0x0000001200127224 */ /* 0x000fca00078e0207 */
[----:B------:R-:W-:Y:S01]  /*0ff0*/  IADD3 R23, PT, PT, R5, R18, RZ ;  /* 0x0000001205177210 */ /* 0x000fe20007ffe0ff */
[----:B------:R-:W-:-:S04]  /*1000*/  IMAD.WIDE R18, R2, 0x4, R8 ;  /* 0x0000000402127825 */ /* 0x000fc800078e0208 */
[----:B------:R-:W-:-:S04]  /*1010*/  IMAD.WIDE R22, R23, 0x4, R12 ;  /* 0x0000000417167825 */ /* 0x000fc800078e020c */
[----:B------:R-:W-:Y:S01]  /*1020*/  @!P2 IMAD.MOV.U32 R29, RZ, RZ, 0x7fffffff ;  /* 0x7fffffffff1da424 */ /* 0x000fe200078e00ff */
[----:B------:R-:W-:-:S04]  /*1030*/  IADD3 R7, PT, PT, R2, R7, RZ ;  /* 0x0000000702077210 */ /* 0x000fc80007ffe0ff */
[----:B--2---:R-:W-:-:S05]  /*1040*/  IABS R9, R7 ;  /* 0x0000000700097213 */ /* 0x004fca0000000000 */
[----:B------:R-:W-:-:S04]  /*1050*/  IMAD.HI.U32 R20, R20, R9, RZ ;  /* 0x0000000914147227 */ /* 0x000fc800078e00ff */
[----:B------:R-:W-:-:S04]  /*1060*/  IMAD.MOV R8, RZ, RZ, -R20 ;  /* 0x000000ffff087224 */ /* 0x000fc800078e0a14 */
[----:B------:R-:W-:-:S05]  /*1070*/  IMAD R9, R4, R8, R9 ;  /* 0x0000000804097224 */ /* 0x000fca00078e0209 */
[----:B------:R-:W-:Y:S01]  /*1080*/  ISETP.GT.U32.AND P3, PT, R4, R9, PT ;  /* 0x000000090400720c */ /* 0x000fe20003f64070 */
[----:B---3--:R2:W-:Y:S04]  /*1090*/  REDG.E.ADD.STRONG.GPU desc[UR6][R22.64], R27 ;  /* 0x0000001b1600798e */ /* 0x0085e8000c12e106 */
[----:B------:R2:W-:Y:S04]  /*10a0*/  @!P2 STG.E desc[UR6][R14.64+-0x4], R29 ;  /* 0xfffffc1d0e00a986 */ /* 0x0005e8000c101906 */
[----:B0-----:R-:W3:Y:S04]  /*10b0*/  LDG.E R10, desc[UR6][R18.64] ;  /* 0x00000006120a7981 */ /* 0x001ee8000c1e1900 */
        /* <DEDUP_REMOVED lines=8> */
[----:B------:R-:W-:Y:S01]  /*1140*/  IADD3 R9, PT, PT, R7, R20, RZ ;  /* 0x0000001407097210 */ /* 0x000fe20007ffe0ff */
[----:B------:R-:W-:-:S04]  /*1150*/  IMAD R11, R20, R0, R0 ;  /* 0x00000000140b7224 */ /* 0x000fc800078e0200 */
[----:B------:R-:W-:Y:S02]  /*1160*/  IMAD.IADD R11, R20, 0x1, R11 ;  /* 0x00000001140b7824 */ /* 0x000fe400078e020b */
[----:B------:R-:W-:-:S04]  /*1170*/  IMAD.WIDE R8, R9, 0x4, R12 ;  /* 0x0000000409087825 */ /* 0x000fc800078e020c */
[----:B-1----:R-:W-:Y:S01]  /*1180*/  IMAD.WIDE R16, R11, 0x4, R12 ;  /* 0x000000040b107825 */ /* 0x002fe200078e020c */
[----:B---3--:R2:W-:Y:S04]  /*1190*/  STG.E desc[UR6][R8.64], R10 ;  /* 0x0000000a08007986 */ /* 0x0085e8000c101906 */
[----:B------:R2:W-:Y:S04]  /*11a0*/  REDG.E.ADD.STRONG.GPU desc[UR6][R16.64], R10 ;  /* 0x0000000a1000798e */ /* 0x0005e8000c12e106 */
[----:B------:R-:W3:Y:S01]  /*11b0*/  LDG.E R19, desc[UR6][R18.64] ;  /* 0x0000000612137981 */ /* 0x000ee2000c1e1900 */
[----:B------:R-:W-:-:S02]  /*11c0*/  IADD3 R4, PT, PT, -R20, RZ, RZ ;  /* 0x000000ff14047210 */ /* 0x000fc40007ffe1ff */
[----:B------:R-:W-:-:S03]  /*11d0*/  ISETP.NE.AND P1, PT, R7, RZ, PT ;  /* 0x000000ff0700720c */ /* 0x000fc60003f25270 */
[----:B------:R-:W-:-:S04]  /*11e0*/  IMAD R4, R0, R4, R7 ;  /* 0x0000000400047224 */ /* 0x000fc800078e0207 */
[----:B------:R-:W-:-:S04]  /*11f0*/  IMAD.IADD R21, R5, 0x1, R4 ;  /* 0x0000000105157824 */ /* 0x000fc800078e0204 */
[----:B------:R-:W-:Y:S02]  /*1200*/  IMAD.WIDE R20, R21, 0x4, R12 ;  /* 0x0000000415147825 */ /* 0x000fe400078e020c */
[----:B------:R-:W-:Y:S02]  /*1210*/  @!P1 MOV R7, 0x7fffffff ;  /* 0x7fffffff00079802 */ /* 0x000fe40000000f00 */
[----:B------:R-:W-:Y:S01]  /*1220*/  VIADD R6, R6, 0x2 ;  /* 0x0000000206067836 */ /* 0x000fe20000000000 */
[----:B---3--:R2:W-:Y:S04]  /*1230*/  REDG.E.ADD.STRONG.GPU desc[UR6][R20.64], R19 ;  /* 0x000000131400798e */ /* 0x0085e8000c12e106 */
[----:B------:R2:W-:Y:S02]  /*1240*/  @!P1 STG.E desc[UR6][R14.64+-0x4], R7 ;  /* 0xfffffc070e009986 */ /* 0x0005e4000c101906 */
.L_x_21:
[----:B------:R-:W-:Y:S05]  /*1250*/  @P0 EXIT ;  /* 0x000000000000094d */ /* 0x000fea0003800000 */
[----:B--2---:R-:W0:Y:S01]  /*1260*/  LDC.64 R8, c[0x0][0x380] ;  /* 0x0000e000ff087b82 */ /* 0x004e220000000a00 */
[----:B------:R-:W-:-:S04]  /*1270*/  IMAD R7, R2, R6, R3 ;  /* 0x0000000602077224 */ /* 0x000fc800078e0203 */
[----:B0-----:R-:W-:-:S05]  /*1280*/  IMAD.WIDE R2, R7, 0x4, R8 ;  /* 0x0000000407027825 */ /* 0x001fca00078e0208 */
[----:B------:R-:W2:Y:S01]  /*1290*/  LDG.E R4, desc[UR6][R2.64] ;  /* 0x0000000602047981 */ /* 0x000ea2000c1e1900 */
[----:B------:R-:W-:Y:S01]  /*12a0*/  IABS R11, R0 ;  /* 0x00000000000b7213 */ /* 0x000fe20000000000 */
[----:B------:R-:W-:-:S03]  /*12b0*/  HFMA2 R8, -RZ, RZ, 0, 0 ;  /* 0x00000000ff087431 */ /* 0x000fc600000001ff */
[----:B------:R-:W0:Y:S08]  /*12c0*/  I2F.RP R10, R11 ;  /* 0x0000000b000a7306 */ /* 0x000e300000209400 */
[----:B0-----:R-:W0:Y:S02]  /*12d0*/  MUFU.RCP R10, R10 ;  /* 0x0000000a000a7308 */ /* 0x001e240000001000 */
[----:B0-----:R-:W-:-:S06]  /*12e0*/  IADD3 R16, PT, PT, R10, 0xffffffe, RZ ;  /* 0x0ffffffe0a107810 */ /* 0x001fcc0007ffe0ff */
[----:B------:R-:W0:Y:S02]  /*12f0*/  F2I.FTZ.U32.TRUNC.NTZ R9, R16 ;  /* 0x0000001000097305 */ /* 0x000e24000021f000 */
[----:B0-----:R-:W-:-:S04]  /*1300*/  IMAD.MOV R6, RZ, RZ, -R9 ;  /* 0x000000ffff067224 */ /* 0x001fc800078e0a09 */
[----:B------:R-:W-:Y:S01]  /*1310*/  IMAD R17, R6, R11, RZ ;  /* 0x0000000b06117224 */ /* 0x000fe200078e02ff */
[----:B------:R-:W-:-:S03]  /*1320*/  IABS R6, R7 ;  /* 0x0000000700067213 */ /* 0x000fc60000000000 */
        /* <DEDUP_REMOVED lines=12> */
[----:B------:R-:W-:-:S06]  /*13f0*/  @P0 VIADD R6, R6, 0x1 ;  /* 0x0000000106060836 */ /* 0x000fcc0000000000 */
[----:B------:R-:W-:Y:S02]  /*1400*/  @!P2 IADD3 R6, PT, PT, -R6, RZ, RZ ;  /* 0x000000ff0606a210 */ /* 0x000fe40007ffe1ff */
[----:B------:R-:W-:-:S05]  /*1410*/  @!P1 LOP3.LUT R6, RZ, R0, RZ, 0x33, !PT ;  /* 0x00000000ff069212 */ /* 0x000fca00078e33ff */
[----:B------:R-:W-:Y:S02]  /*1420*/  IMAD R11, R6, R0, R0 ;  /* 0x00000000060b7224 */ /* 0x000fe400078e0200 */
[----:B------:R-:W-:-:S03]  /*1430*/  IMAD.IADD R9, R7, 0x1, R6 ;  /* 0x0000000107097824 */ /* 0x000fc600078e0206 */
[----:B------:R-:W-:Y:S01]  /*1440*/  IADD3 R11, PT, PT, R6, R11, RZ ;  /* 0x0000000b060b7210 */ /* 0x000fe20007ffe0ff */
[----:B------:R-:W-:-:S04]  /*1450*/  IMAD.WIDE R8, R9, 0x4, R12 ;  /* 0x0000000409087825 */ /* 0x000fc800078e020c */
[----:B------:R-:W-:Y:S01]  /*1460*/  IMAD.WIDE R10, R11, 0x4, R12 ;  /* 0x000000040b0a7825 */ /* 0x000fe200078e020c */
[----:B--2---:R0:W-:Y:S04]  /*1470*/  STG.E desc[UR6][R8.64], R4 ;  /* 0x0000000408007986 */ /* 0x0041e8000c101906 */
[----:B------:R0:W-:Y:S04]  /*1480*/  REDG.E.ADD.STRONG.GPU desc[UR6][R10.64], R4 ;  /* 0x000000040a00798e */ /* 0x0001e8000c12e106 */
[----:B------:R-:W2:Y:S01]  /*1490*/  LDG.E R3, desc[UR6][R2.64] ;  /* 0x0000000602037981 */ /* 0x000ea2000c1e1900 */
[----:B------:R-:W-:Y:S01]  /*14a0*/  IMAD.MOV R6, RZ, RZ, -R6 ;  /* 0x000000ffff067224 */ /* 0x000fe200078e0a06 */
[----:B------:R-:W-:-:S03]  /*14b0*/  ISETP.NE.AND P0, PT, R7, RZ, PT ;  /* 0x000000ff0700720c */ /* 0x000fc60003f05270 */
[----:B------:R-:W-:-:S05]  /*14c0*/  IMAD R0, R0, R6, R7 ;  /* 0x0000000600007224 */ /* 0x000fca00078e0207 */
[----:B------:R-:W-:-:S05]  /*14d0*/  IADD3 R5, PT, PT, R5, R0, RZ ;  /* 0x0000000005057210 */ /* 0x000fca0007ffe0ff */
[----:B------:R-:W-:-:S05]  /*14e0*/  IMAD.WIDE R12, R5, 0x4, R12 ;  /* 0x00000004050c7825 */ /* 0x000fca00078e020c */
[----:B--2---:R0:W-:Y:S01]  /*14f0*/  REDG.E.ADD.STRONG.GPU desc[UR6][R12.64], R3 ;  /* 0x000000030c00798e */ /* 0x0041e2000c12e106 */
[----:B------:R-:W-:Y:S05]  /*1500*/  @P0 EXIT ;  /* 0x000000000000094d */ /* 0x000fea0003800000 */
[----:B0-----:R-:W-:-:S05]  /*1510*/  IMAD.MOV.U32 R3, RZ, RZ, 0x7fffffff ;  /* 0x7fffffffff037424 */ /* 0x001fca00078e00ff */
[----:B------:R-:W-:Y:S01]  /*1520*/  STG.E desc[UR6][R14.64+-0x4], R3 ;  /* 0xfffffc030e007986 */ /* 0x000fe2000c101906 */
[----:B------:R-:W-:Y:S05]  /*1530*/  EXIT ;  /* 0x000000000000794d */ /* 0x000fea0003800000 */
.L_x_22:
        /* <DEDUP_REMOVED lines=12> */
.L_x_25:


//--------------------- .nv.shared.reserved.0     --------------------------
	.section	.nv.shared.reserved.0,"aw",@nobits
	.weak		__nv_reservedSMEM_offset_0_alias
	.size		__nv_reservedSMEM_offset_0_alias, 0, 64
	.other		__nv_reservedSMEM_offset_0_alias,@"STO_CUDA_RESERVED_SHARED STV_DEFAULT"
__nv_reservedSMEM_offset_0_alias:
	.zero		0
	.zero		64


//--------------------- .nv.constant0._Z9updateMinPiS_iiiii --------------------------
	.section	.nv.constant0._Z9updateMinPiS_iiiii,"a",@progbits
	.sectionflags	@""
	.align	4
.nv.constant0._Z9updateMinPiS_iiiii:
	.zero		932


//--------------------- .nv.constant0._Z7findMInPiS_iiiii --------------------------
	.section	.nv.constant0._Z7findMInPiS_iiiii,"a",@progbits
	.sectionflags	@""
	.align	4
.nv.constant0._Z7findMInPiS_iiiii:
	.zero		932


//--------------------- .nv.constant0._Z8sumRandCPiS_iiiii --------------------------
	.section	.nv.constant0._Z8sumRandCPiS_iiiii,"a",@progbits
	.sectionflags	@""
	.align	4
.nv.constant0._Z8sumRandCPiS_iiiii:
	.zero		932


//--------------------- SYMBOLS --------------------------

	.type		.nv.reservedSmem.offset0,@object
	.size		.nv.reservedSmem.offset0,0x4
